// auto-generated by cutlass_sweep.gemm — config: {"arch": "sm_100", "cluster_m": 1, "cluster_n": 2, "dtype": "tf32", "stages": 4, "tile_k": 64, "tile_m": 64, "tile_n": 64}
#include "cutlass/cutlass.h"
#include "cutlass/gemm/collective/collective_builder.hpp"
#include "cutlass/gemm/device/gemm_universal_adapter.h"
#include "cutlass/gemm/kernel/gemm_universal.hpp"
#include "cutlass/epilogue/collective/collective_builder.hpp"

using ElemA = cutlass::tfloat32_t;
using ElemB = cutlass::tfloat32_t;
using ElemCD = cutlass::tfloat32_t;
using Acc  = float;
using TileShape    = cute::Shape<cute::_64, cute::_64, cute::_64>;
using ClusterShape = cute::Shape<cute::_1, cute::_2, cute::_1>;

using CollectiveEpilogue = typename cutlass::epilogue::collective::CollectiveBuilder<
    cutlass::arch::Sm100, cutlass::arch::OpClassTensorOp,
    TileShape, ClusterShape,
    cutlass::epilogue::collective::EpilogueTileAuto,
    Acc, Acc,
    ElemCD, cutlass::layout::RowMajor, 128 / cutlass::sizeof_bits<ElemCD>::value,
    ElemCD, cutlass::layout::RowMajor, 128 / cutlass::sizeof_bits<ElemCD>::value,
    cutlass::epilogue::collective::EpilogueScheduleAuto
  >::CollectiveOp;

using CollectiveMainloop = typename cutlass::gemm::collective::CollectiveBuilder<
    cutlass::arch::Sm100, cutlass::arch::OpClassTensorOp,
    ElemA, cutlass::layout::RowMajor, 128 / cutlass::sizeof_bits<ElemA>::value,
    ElemB, cutlass::layout::ColumnMajor, 128 / cutlass::sizeof_bits<ElemB>::value,
    Acc,
    TileShape, ClusterShape,
    cutlass::gemm::collective::StageCount<4>,
    cutlass::gemm::collective::KernelScheduleAuto
  >::CollectiveOp;

using GemmKernel = cutlass::gemm::kernel::GemmUniversal<
    cute::Shape<int,int,int,int>,
    CollectiveMainloop,
    CollectiveEpilogue
>;
using Gemm = cutlass::gemm::device::GemmUniversalAdapter<GemmKernel>;

// Force the device kernel symbol into the cubin without needing a host main.
auto* _anchor = &cutlass::device_kernel<GemmKernel>;


// ===== COMPILED SASS (sm_100a) =====

	.target	sm_100a

	.elftype	@"ET_EXEC"


//--------------------- .note.nv.tkinfo           --------------------------
	.section	.note.nv.tkinfo,"",@"SHT_NOTE"
	.sectionflags	@"SHF_NOTE_NV_TKINFO"
	.tkinfo
        /*0018*/ 	.word	0x00000002
        /*0030*/ 	.string	""
        /*0030*/ 	.string	"ptxas"
        /*0030*/ 	.string	"Cuda compilation tools, release 13.0, V13.0.88"
        /*0030*/ 	.string	"Build cuda_13.0.r13.0/compiler.36424714_0"
        /*0030*/ 	.string	"-arch sm_100a -m 64 "



//--------------------- .note.nv.cuinfo           --------------------------
	.section	.note.nv.cuinfo,"",@"SHT_NOTE"
	.sectionflags	@"SHF_NOTE_NV_CUINFO"
        /*0018*/ 	.short	0x0002
        /*001a*/ 	.short	0x0064
        /*001c*/ 	.short	0x0082
	.zero		2


//--------------------- .nv.info                  --------------------------
	.section	.nv.info,"",@"SHT_CUDA_INFO"
	.align	4


	//----- nvinfo : EIATTR_REGCOUNT
	.align		4
        /*0000*/ 	.byte	0x04, 0x2f
        /*0002*/ 	.short	(.L_19 - .L_18)
	.align		4
.L_18:
        /*0004*/ 	.word	index@(_ZN7cutlass13device_kernelINS_4gemm6kernel13GemmUniversalIN4cute5tupleIJiiiiEEENS1_10collective13CollectiveMmaINS1_35MainloopSm100TmaUmmaWarpSpecializedILi4ELi2ELi4ENS5_IJNS4_1CILi1EEENSA_ILi2EEESB_EEEEENS5_IJNSA_ILi64EEESF_SF_EEENS_10tfloat32_tENS5_IJlSB_lEEESH_SI_NS4_8TiledMMAINS4_8MMA_AtomIJNS4_17SM100_MMA_TF32_SSISH_SH_fLi64ELi64ELNS4_4UMMA5MajorE0ELSN_0ELNSM_7ScaleInE0ELSO_0EEEEEENS4_6LayoutINS5_IJSB_SB_SB_EEENS5_IJNSA_ILi0EEEST_ST_EEEEENS5_IJNS4_10UnderscoreESW_SW_EEEEENS4_23SM90_TMA_LOAD_MULTICASTENS4_14ComposedLayoutINS4_7SwizzleILi3ELi4ELi3EEENS4_18smem_ptr_flag_bitsILi32EEENSR_INS5_IJNSA_ILi8EEENSA_ILi32EEEEEENS5_IJS16_SB_EEEEEEEvNS4_8identityENS4_13SM90_TMA_LOADES1A_vS1B_EENS_8epilogue10collective18CollectiveEpilogueINS1E_23Sm100TmaWarpSpecializedILi3ELi2ELi16ELb1ELb0EEEJSG_NS5_IJNSR_ISF_SB_EENSR_IS16_SB_EEEEESH_SI_SH_SI_NS1E_6fusion15FusionCallbacksIS1I_NS1M_17LinearCombinationISH_fSH_fLNS_15FloatRoundStyleE2EEESG_S1L_JEEENS4_5SM1004TMEM4LOAD26SM100_TMEM_LOAD_16dp128b8xES1C_S1A_NS4_17SM75_U32x4_LDSM_NENS4_14SM90_TMA_STOREES1A_NS4_17SM90_U32x4_STSM_NENS4_39AutoVectorizingCopyWithAssumedAlignmentILi128EEEEEEvvEEEEvNT_6ParamsE)
        /*0008*/ 	.word	0x00000050


	//----- nvinfo : EIATTR_FRAME_SIZE
	.align		4
.L_19:
        /*000c*/ 	.byte	0x04, 0x11
        /*000e*/ 	.short	(.L_21 - .L_20)
	.align		4
.L_20:
        /*0010*/ 	.word	index@($__internal_2_$__cuda_sm10x_tcgen05_guardrail_trap_unallocated_columns_being_dealloced)
        /*0014*/ 	.word	0x00000000


	//----- nvinfo : EIATTR_FRAME_SIZE
	.align		4
.L_21:
        /*0018*/ 	.byte	0x04, 0x11
        /*001a*/ 	.short	(.L_23 - .L_22)
	.align		4
.L_22:
        /*001c*/ 	.word	index@($__internal_1_$__cuda_sm10x_tcgen05_guardrail_trap_phase_invalid_during_alloc)
        /*0020*/ 	.word	0x00000000


	//----- nvinfo : EIATTR_FRAME_SIZE
	.align		4
.L_23:
        /*0024*/ 	.byte	0x04, 0x11
        /*0026*/ 	.short	(.L_25 - .L_24)
	.align		4
.L_24:
        /*0028*/ 	.word	index@($__internal_0_$__cuda_sm10x_tcgen05_guardrail_trap_col_being_dealloced_not_returned_by_alloc)
        /*002c*/ 	.word	0x00000000


	//----- nvinfo : EIATTR_FRAME_SIZE
	.align		4
.L_25:
        /*0030*/ 	.byte	0x04, 0x11
        /*0032*/ 	.short	(.L_27 - .L_26)
	.align		4
.L_26:
        /*0034*/ 	.word	index@(_ZN7cutlass13device_kernelINS_4gemm6kernel13GemmUniversalIN4cute5tupleIJiiiiEEENS1_10collective13CollectiveMmaINS1_35MainloopSm100TmaUmmaWarpSpecializedILi4ELi2ELi4ENS5_IJNS4_1CILi1EEENSA_ILi2EEESB_EEEEENS5_IJNSA_ILi64EEESF_SF_EEENS_10tfloat32_tENS5_IJlSB_lEEESH_SI_NS4_8TiledMMAINS4_8MMA_AtomIJNS4_17SM100_MMA_TF32_SSISH_SH_fLi64ELi64ELNS4_4UMMA5MajorE0ELSN_0ELNSM_7ScaleInE0ELSO_0EEEEEENS4_6LayoutINS5_IJSB_SB_SB_EEENS5_IJNSA_ILi0EEEST_ST_EEEEENS5_IJNS4_10UnderscoreESW_SW_EEEEENS4_23SM90_TMA_LOAD_MULTICASTENS4_14ComposedLayoutINS4_7SwizzleILi3ELi4ELi3EEENS4_18smem_ptr_flag_bitsILi32EEENSR_INS5_IJNSA_ILi8EEENSA_ILi32EEEEEENS5_IJS16_SB_EEEEEEEvNS4_8identityENS4_13SM90_TMA_LOADES1A_vS1B_EENS_8epilogue10collective18CollectiveEpilogueINS1E_23Sm100TmaWarpSpecializedILi3ELi2ELi16ELb1ELb0EEEJSG_NS5_IJNSR_ISF_SB_EENSR_IS16_SB_EEEEESH_SI_SH_SI_NS1E_6fusion15FusionCallbacksIS1I_NS1M_17LinearCombinationISH_fSH_fLNS_15FloatRoundStyleE2EEESG_S1L_JEEENS4_5SM1004TMEM4LOAD26SM100_TMEM_LOAD_16dp128b8xES1C_S1A_NS4_17SM75_U32x4_LDSM_NENS4_14SM90_TMA_STOREES1A_NS4_17SM90_U32x4_STSM_NENS4_39AutoVectorizingCopyWithAssumedAlignmentILi128EEEEEEvvEEEEvNT_6ParamsE)
        /*0038*/ 	.word	0x00000000


	//----- nvinfo : EIATTR_MIN_STACK_SIZE
	.align		4
.L_27:
        /*003c*/ 	.byte	0x04, 0x12
        /*003e*/ 	.short	(.L_29 - .L_28)
	.align		4
.L_28:
        /*0040*/ 	.word	index@(_ZN7cutlass13device_kernelINS_4gemm6kernel13GemmUniversalIN4cute5tupleIJiiiiEEENS1_10collective13CollectiveMmaINS1_35MainloopSm100TmaUmmaWarpSpecializedILi4ELi2ELi4ENS5_IJNS4_1CILi1EEENSA_ILi2EEESB_EEEEENS5_IJNSA_ILi64EEESF_SF_EEENS_10tfloat32_tENS5_IJlSB_lEEESH_SI_NS4_8TiledMMAINS4_8MMA_AtomIJNS4_17SM100_MMA_TF32_SSISH_SH_fLi64ELi64ELNS4_4UMMA5MajorE0ELSN_0ELNSM_7ScaleInE0ELSO_0EEEEEENS4_6LayoutINS5_IJSB_SB_SB_EEENS5_IJNSA_ILi0EEEST_ST_EEEEENS5_IJNS4_10UnderscoreESW_SW_EEEEENS4_23SM90_TMA_LOAD_MULTICASTENS4_14ComposedLayoutINS4_7SwizzleILi3ELi4ELi3EEENS4_18smem_ptr_flag_bitsILi32EEENSR_INS5_IJNSA_ILi8EEENSA_ILi32EEEEEENS5_IJS16_SB_EEEEEEEvNS4_8identityENS4_13SM90_TMA_LOADES1A_vS1B_EENS_8epilogue10collective18CollectiveEpilogueINS1E_23Sm100TmaWarpSpecializedILi3ELi2ELi16ELb1ELb0EEEJSG_NS5_IJNSR_ISF_SB_EENSR_IS16_SB_EEEEESH_SI_SH_SI_NS1E_6fusion15FusionCallbacksIS1I_NS1M_17LinearCombinationISH_fSH_fLNS_15FloatRoundStyleE2EEESG_S1L_JEEENS4_5SM1004TMEM4LOAD26SM100_TMEM_LOAD_16dp128b8xES1C_S1A_NS4_17SM75_U32x4_LDSM_NENS4_14SM90_TMA_STOREES1A_NS4_17SM90_U32x4_STSM_NENS4_39AutoVectorizingCopyWithAssumedAlignmentILi128EEEEEEvvEEEEvNT_6ParamsE)
        /*0044*/ 	.word	0x00000000
.L_29:


//--------------------- .nv.compat                --------------------------
	.section	.nv.compat,"",@"SHT_CUDA_COMPAT_INFO"
	.align	4
        /*0000*/ 	.byte	0x02, 0x09, 0x01, 0x00, 0x02, 0x02, 0x02, 0x00, 0x02, 0x05, 0x05, 0x00, 0x03, 0x07, 0x01, 0x01
        /*0010*/ 	.byte	0x02, 0x03, 0x01, 0x00, 0x02, 0x06, 0x01, 0x00, 0x04, 0x0b, 0x08, 0x00, 0x09, 0x00, 0x00, 0x00
        /*0020*/ 	.byte	0x00, 0x00, 0x00, 0x00


//--------------------- .nv.info._ZN7cutlass13device_kernelINS_4gemm6kernel13GemmUniversalIN4cute5tupleIJiiiiEEENS1_10collective13CollectiveMmaINS1_35MainloopSm100TmaUmmaWarpSpecializedILi4ELi2ELi4ENS5_IJNS4_1CILi1EEENSA_ILi2EEESB_EEEEENS5_IJNSA_ILi64EEESF_SF_EEENS_10tfloat32_tENS5_IJlSB_lEEESH_SI_NS4_8TiledMMAINS4_8MMA_AtomIJNS4_17SM100_MMA_TF32_SSISH_SH_fLi64ELi64ELNS4_4UMMA5MajorE0ELSN_0ELNSM_7ScaleInE0ELSO_0EEEEEENS4_6LayoutINS5_IJSB_SB_SB_EEENS5_IJNSA_ILi0EEEST_ST_EEEEENS5_IJNS4_10UnderscoreESW_SW_EEEEENS4_23SM90_TMA_LOAD_MULTICASTENS4_14ComposedLayoutINS4_7SwizzleILi3ELi4ELi3EEENS4_18smem_ptr_flag_bitsILi32EEENSR_INS5_IJNSA_ILi8EEENSA_ILi32EEEEEENS5_IJS16_SB_EEEEEEEvNS4_8identityENS4_13SM90_TMA_LOADES1A_vS1B_EENS_8epilogue10collective18CollectiveEpilogueINS1E_23Sm100TmaWarpSpecializedILi3ELi2ELi16ELb1ELb0EEEJSG_NS5_IJNSR_ISF_SB_EENSR_IS16_SB_EEEEESH_SI_SH_SI_NS1E_6fusion15FusionCallbacksIS1I_NS1M_17LinearCombinationISH_fSH_fLNS_15FloatRoundStyleE2EEESG_S1L_JEEENS4_5SM1004TMEM4LOAD26SM100_TMEM_LOAD_16dp128b8xES1C_S1A_NS4_17SM75_U32x4_LDSM_NENS4_14SM90_TMA_STOREES1A_NS4_17SM90_U32x4_STSM_NENS4_39AutoVectorizingCopyWithAssumedAlignmentILi128EEEEEEvvEEEEvNT_6ParamsE --------------------------
	.section	.nv.info._ZN7cutlass13device_kernelINS_4gemm6kernel13GemmUniversalIN4cute5tupleIJiiiiEEENS1_10collective13CollectiveMmaINS1_35MainloopSm100TmaUmmaWarpSpecializedILi4ELi2ELi4ENS5_IJNS4_1CILi1EEENSA_ILi2EEESB_EEEEENS5_IJNSA_ILi64EEESF_SF_EEENS_10tfloat32_tENS5_IJlSB_lEEESH_SI_NS4_8TiledMMAINS4_8MMA_AtomIJNS4_17SM100_MMA_TF32_SSISH_SH_fLi64ELi64ELNS4_4UMMA5MajorE0ELSN_0ELNSM_7ScaleInE0ELSO_0EEEEEENS4_6LayoutINS5_IJSB_SB_SB_EEENS5_IJNSA_ILi0EEEST_ST_EEEEENS5_IJNS4_10UnderscoreESW_SW_EEEEENS4_23SM90_TMA_LOAD_MULTICASTENS4_14ComposedLayoutINS4_7SwizzleILi3ELi4ELi3EEENS4_18smem_ptr_flag_bitsILi32EEENSR_INS5_IJNSA_ILi8EEENSA_ILi32EEEEEENS5_IJS16_SB_EEEEEEEvNS4_8identityENS4_13SM90_TMA_LOADES1A_vS1B_EENS_8epilogue10collective18CollectiveEpilogueINS1E_23Sm100TmaWarpSpecializedILi3ELi2ELi16ELb1ELb0EEEJSG_NS5_IJNSR_ISF_SB_EENSR_IS16_SB_EEEEESH_SI_SH_SI_NS1E_6fusion15FusionCallbacksIS1I_NS1M_17LinearCombinationISH_fSH_fLNS_15FloatRoundStyleE2EEESG_S1L_JEEENS4_5SM1004TMEM4LOAD26SM100_TMEM_LOAD_16dp128b8xES1C_S1A_NS4_17SM75_U32x4_LDSM_NENS4_14SM90_TMA_STOREES1A_NS4_17SM90_U32x4_STSM_NENS4_39AutoVectorizingCopyWithAssumedAlignmentILi128EEEEEEvvEEEEvNT_6ParamsE,"",@"SHT_CUDA_INFO"
	.sectionflags	@""
	.align	4


	//----- nvinfo : EIATTR_CUDA_API_VERSION
	.align		4
        /*0000*/ 	.byte	0x04, 0x37
        /*0002*/ 	.short	(.L_31 - .L_30)
.L_30:
        /*0004*/ 	.word	0x00000082


	//----- nvinfo : EIATTR_KPARAM_INFO
	.align		4
.L_31:
        /*0008*/ 	.byte	0x04, 0x17
        /*000a*/ 	.short	(.L_33 - .L_32)
.L_32:
        /*000c*/ 	.word	0x00000000
        /*0010*/ 	.short	0x0000
        /*0012*/ 	.short	0x0000
        /*0014*/ 	.byte	0x00, 0xf0, 0x01, 0x20


	//----- nvinfo : EIATTR_AT_ENTRY_FRAGMENTS
	.align		4
.L_33:
        /*0018*/ 	.byte	0x04, 0x4f
        /*001a*/ 	.short	(.L_35 - .L_34)


	//   ....[0]....
.L_34:
        /*001c*/ 	.word	0x00000006


	//----- nvinfo : EIATTR_RESERVED_SMEM_USED
	.align		4
.L_35:
        /*0020*/ 	.byte	0x01, 0x41
	.zero		2


	//----- nvinfo : EIATTR_SPARSE_MMA_MASK
	.align		4
        /*0024*/ 	.byte	0x03, 0x50
        /*0026*/ 	.short	0x0000


	//----- nvinfo : EIATTR_TCGEN05_1CTA_USED
	.align		4
        /*0028*/ 	.byte	0x01, 0x51
	.zero		2


	//----- nvinfo : EIATTR_MAXREG_COUNT
	.align		4
        /*002c*/ 	.byte	0x03, 0x1b
        /*002e*/ 	.short	0x00ff


	//----- nvinfo : EIATTR_NUM_BARRIERS
	.align		4
        /*0030*/ 	.byte	0x02, 0x4c
        /*0032*/ 	.byte	0x07
	.zero		1


	//----- nvinfo : EIATTR_EXTERNS
	.align		4
        /*0034*/ 	.byte	0x04, 0x0f
        /*0036*/ 	.short	(.L_37 - .L_36)


	//   ....[0]....
	.align		4
.L_36:
        /*0038*/ 	.word	index@(__assertfail)


	//----- nvinfo : EIATTR_MERCURY_ISA_VERSION
	.align		4
.L_37:
        /*003c*/ 	.byte	0x03, 0x5f
        /*003e*/ 	.short	0x0101


	//----- nvinfo : EIATTR_INT_WARP_WIDE_INSTR_OFFSETS
	.align		4
        /*0040*/ 	.byte	0x04, 0x31
        /*0042*/ 	.short	(.L_39 - .L_38)


	//   ....[0]....
.L_38:
        /*0044*/ 	.word	0x00004040


	//   ....[1]....
        /*0048*/ 	.word	0x00004070


	//   ....[2]....
        /*004c*/ 	.word	0x00004090


	//   ....[3]....
        /*0050*/ 	.word	0x00004c60


	//   ....[4]....
        /*0054*/ 	.word	0x00004ce0


	//   ....[5]....
        /*0058*/ 	.word	0x00004de0


	//   ....[6]....
        /*005c*/ 	.word	0x00004ef0


	//----- nvinfo : EIATTR_COOP_GROUP_MASK_REGIDS
	.align		4
.L_39:
        /*0060*/ 	.byte	0x04, 0x29
        /*0062*/ 	.short	(.L_41 - .L_40)


	//   ....[0]....
.L_40:
        /*0064*/ 	.word	0xffffffff


	//   ....[1]....
        /*0068*/ 	.word	0xffffffff


	//   ....[2]....
        /*006c*/ 	.word	0xffffffff


	//   ....[3]....
        /*0070*/ 	.word	0xffffffff


	//   ....[4]....
        /*0074*/ 	.word	0xffffffff


	//   ....[5]....
        /*0078*/ 	.word	0xffffffff


	//   ....[6]....
        /*007c*/ 	.word	0xffffffff


	//   ....[7]....
        /*0080*/ 	.word	0xffffffff


	//   ....[8]....
        /*0084*/ 	.word	0xffffffff


	//   ....[9]....
        /*0088*/ 	.word	0xffffffff


	//   ....[10]....
        /*008c*/ 	.word	0xffffffff


	//   ....[11]....
        /*0090*/ 	.word	0xffffffff


	//   ....[12]....
        /*0094*/ 	.word	0xffffffff


	//   ....[13]....
        /*0098*/ 	.word	0xffffffff


	//----- nvinfo : EIATTR_COOP_GROUP_INSTR_OFFSETS
	.align		4
.L_41:
        /*009c*/ 	.byte	0x04, 0x28
        /*009e*/ 	.short	(.L_43 - .L_42)


	//   ....[0]....
.L_42:
        /*00a0*/ 	.word	0x00000080


	//   ....[1]....
        /*00a4*/ 	.word	0x000004f0


	//   ....[2]....
        /*00a8*/ 	.word	0x000006a0


	//   ....[3]....
        /*00ac*/ 	.word	0x00000820


	//   ....[4]....
        /*00b0*/ 	.word	0x00000920


	//   ....[5]....
        /*00b4*/ 	.word	0x00000a90


	//   ....[6]....
        /*00b8*/ 	.word	0x00000c30


	//   ....[7]....
        /*00bc*/ 	.word	0x00000de0


	//   ....[8]....
        /*00c0*/ 	.word	0x000021b0


	//   ....[9]....
        /*00c4*/ 	.word	0x00003070


	//   ....[10]....
        /*00c8*/ 	.word	0x00003280


	//   ....[11]....
        /*00cc*/ 	.word	0x000032b0


	//   ....[12]....
        /*00d0*/ 	.word	0x00003f20


	//   ....[13]....
        /*00d4*/ 	.word	0x00004150


	//----- nvinfo : EIATTR_VRC_CTA_INIT_COUNT
	.align		4
.L_43:
        /*00d8*/ 	.byte	0x02, 0x4a
        /*00da*/ 	.byte	0x80
	.zero		1


	//----- nvinfo : EIATTR_SYSCALL_OFFSETS
	.align		4
        /*00dc*/ 	.byte	0x04, 0x46
        /*00de*/ 	.short	(.L_45 - .L_44)


	//   ....[0]....
.L_44:
        /*00e0*/ 	.word	0x00005c00


	//   ....[1]....
        /*00e4*/ 	.word	0x00005cf0


	//   ....[2]....
        /*00e8*/ 	.word	0x00006610


	//   ....[3]....
        /*00ec*/ 	.word	0x00007070


	//----- nvinfo : EIATTR_MBARRIER_INSTR_OFFSETS
	.align		4
.L_45:
        /*00f0*/ 	.byte	0x04, 0x39
        /*00f2*/ 	.short	(.L_47 - .L_46)


	//   ....[0]....
.L_46:
        /*00f4*/ 	.word	0x00000610
        /*00f8*/ 	.word	0x000000ff
        /*00fc*/ 	.word	0x00000000
        /*0100*/ 	.short	0x0100
        /*0102*/ 	.byte	0x04
	.zero		1


	//   ....[1]....
        /*0104*/ 	.word	0x00000620
        /*0108*/ 	.word	0x000000ff
        /*010c*/ 	.word	0x00000020
        /*0110*/ 	.short	0x0100
        /*0112*/ 	.byte	0x04
	.zero		1


	//   ....[2]....
        /*0114*/ 	.word	0x00000630
        /*0118*/ 	.word	0x000000ff
        /*011c*/ 	.word	0x00000008
        /*0120*/ 	.short	0x0100
        /*0122*/ 	.byte	0x04
	.zero		1


	//   ....[3]....
        /*0124*/ 	.word	0x00000640
        /*0128*/ 	.word	0x000000ff
        /*012c*/ 	.word	0x00000028
        /*0130*/ 	.short	0x0100
        /*0132*/ 	.byte	0x04
	.zero		1


	//   ....[4]....
        /*0134*/ 	.word	0x00000650
        /*0138*/ 	.word	0x000000ff
        /*013c*/ 	.word	0x00000010
        /*0140*/ 	.short	0x0100
        /*0142*/ 	.byte	0x04
	.zero		1


	//   ....[5]....
        /*0144*/ 	.word	0x00000660
        /*0148*/ 	.word	0x000000ff
        /*014c*/ 	.word	0x00000030
        /*0150*/ 	.short	0x0100
        /*0152*/ 	.byte	0x04
	.zero		1


	//   ....[6]....
        /*0154*/ 	.word	0x00000670
        /*0158*/ 	.word	0x000000ff
        /*015c*/ 	.word	0x00000018
        /*0160*/ 	.short	0x0100
        /*0162*/ 	.byte	0x04
	.zero		1


	//   ....[7]....
        /*0164*/ 	.word	0x00000680
        /*0168*/ 	.word	0x000000ff
        /*016c*/ 	.word	0x00000038
        /*0170*/ 	.short	0x0100
        /*0172*/ 	.byte	0x04
	.zero		1


	//   ....[8]....
        /*0174*/ 	.word	0x000007b0
        /*0178*/ 	.word	0x000000ff
        /*017c*/ 	.word	0x00000040
        /*0180*/ 	.short	0x0100
        /*0182*/ 	.byte	0x04
	.zero		1


	//   ....[9]....
        /*0184*/ 	.word	0x000007c0
        /*0188*/ 	.word	0x000000ff
        /*018c*/ 	.word	0x00000058
        /*0190*/ 	.short	0x0100
        /*0192*/ 	.byte	0x04
	.zero		1


	//   ....[10]....
        /*0194*/ 	.word	0x000007d0
        /*0198*/ 	.word	0x000000ff
        /*019c*/ 	.word	0x00000048
        /*01a0*/ 	.short	0x0100
        /*01a2*/ 	.byte	0x04
	.zero		1


	//   ....[11]....
        /*01a4*/ 	.word	0x000007e0
        /*01a8*/ 	.word	0x000000ff
        /*01ac*/ 	.word	0x00000060
        /*01b0*/ 	.short	0x0100
        /*01b2*/ 	.byte	0x04
	.zero		1


	//   ....[12]....
        /*01b4*/ 	.word	0x000007f0
        /*01b8*/ 	.word	0x000000ff
        /*01bc*/ 	.word	0x00000050
        /*01c0*/ 	.short	0x0100
        /*01c2*/ 	.byte	0x04
	.zero		1


	//   ....[13]....
        /*01c4*/ 	.word	0x00000800
        /*01c8*/ 	.word	0x000000ff
        /*01cc*/ 	.word	0x00000068
        /*01d0*/ 	.short	0x0100
        /*01d2*/ 	.byte	0x04
	.zero		1


	//   ....[14]....
        /*01d4*/ 	.word	0x000008f0
        /*01d8*/ 	.word	0x000000ff
        /*01dc*/ 	.word	0x00000070
        /*01e0*/ 	.short	0x0100
        /*01e2*/ 	.byte	0x06
	.zero		1


	//   ....[15]....
        /*01e4*/ 	.word	0x00000900
        /*01e8*/ 	.word	0x000000ff
        /*01ec*/ 	.word	0x00000078
        /*01f0*/ 	.short	0x0100
        /*01f2*/ 	.byte	0x06
	.zero		1


	//   ....[16]....
        /*01f4*/ 	.word	0x00000a40
        /*01f8*/ 	.word	0x000000ff
        /*01fc*/ 	.word	0x00000080
        /*0200*/ 	.short	0x0100
        /*0202*/ 	.byte	0x06
	.zero		1


	//   ....[17]....
        /*0204*/ 	.word	0x00000a50
        /*0208*/ 	.word	0x000000ff
        /*020c*/ 	.word	0x00000090
        /*0210*/ 	.short	0x0100
        /*0212*/ 	.byte	0x06
	.zero		1


	//   ....[18]....
        /*0214*/ 	.word	0x00000a60
        /*0218*/ 	.word	0x000000ff
        /*021c*/ 	.word	0x00000088
        /*0220*/ 	.short	0x0100
        /*0222*/ 	.byte	0x06
	.zero		1


	//   ....[19]....
        /*0224*/ 	.word	0x00000a70
        /*0228*/ 	.word	0x000000ff
        /*022c*/ 	.word	0x00000098
        /*0230*/ 	.short	0x0100
        /*0232*/ 	.byte	0x06
	.zero		1


	//   ....[20]....
        /*0234*/ 	.word	0x00000ba0
        /*0238*/ 	.word	0x000000ff
        /*023c*/ 	.word	0x000000a0
        /*0240*/ 	.short	0x0100
        /*0242*/ 	.byte	0x04
	.zero		1


	//   ....[21]....
        /*0244*/ 	.word	0x00000bb0
        /*0248*/ 	.word	0x000000ff
        /*024c*/ 	.word	0x000000c0
        /*0250*/ 	.short	0x0100
        /*0252*/ 	.byte	0x04
	.zero		1


	//   ....[22]....
        /*0254*/ 	.word	0x00000bc0
        /*0258*/ 	.word	0x000000ff
        /*025c*/ 	.word	0x000000a8
        /*0260*/ 	.short	0x0100
        /*0262*/ 	.byte	0x04
	.zero		1


	//   ....[23]....
        /*0264*/ 	.word	0x00000bd0
        /*0268*/ 	.word	0x000000ff
        /*026c*/ 	.word	0x000000c8
        /*0270*/ 	.short	0x0100
        /*0272*/ 	.byte	0x04
	.zero		1


	//   ....[24]....
        /*0274*/ 	.word	0x00000be0
        /*0278*/ 	.word	0x000000ff
        /*027c*/ 	.word	0x000000b0
        /*0280*/ 	.short	0x0100
        /*0282*/ 	.byte	0x04
	.zero		1


	//   ....[25]....
        /*0284*/ 	.word	0x00000bf0
        /*0288*/ 	.word	0x000000ff
        /*028c*/ 	.word	0x000000d0
        /*0290*/ 	.short	0x0100
        /*0292*/ 	.byte	0x04
	.zero		1


	//   ....[26]....
        /*0294*/ 	.word	0x00000c00
        /*0298*/ 	.word	0x000000ff
        /*029c*/ 	.word	0x000000b8
        /*02a0*/ 	.short	0x0100
        /*02a2*/ 	.byte	0x04
	.zero		1


	//   ....[27]....
        /*02a4*/ 	.word	0x00000c10
        /*02a8*/ 	.word	0x000000ff
        /*02ac*/ 	.word	0x000000d8
        /*02b0*/ 	.short	0x0100
        /*02b2*/ 	.byte	0x04
	.zero		1


	//   ....[28]....
        /*02b4*/ 	.word	0x00000d00
        /*02b8*/ 	.word	0x000000ff
        /*02bc*/ 	.word	0x000000e0
        /*02c0*/ 	.short	0x0100
        /*02c2*/ 	.byte	0x04
	.zero		1


	//   ....[29]....
        /*02c4*/ 	.word	0x00000d10
        /*02c8*/ 	.word	0x000000ff
        /*02cc*/ 	.word	0x000000f0
        /*02d0*/ 	.short	0x0100
        /*02d2*/ 	.byte	0x04
	.zero		1


	//   ....[30]....
        /*02d4*/ 	.word	0x00000d20
        /*02d8*/ 	.word	0x000000ff
        /*02dc*/ 	.word	0x000000e8
        /*02e0*/ 	.short	0x0100
        /*02e2*/ 	.byte	0x04
	.zero		1


	//   ....[31]....
        /*02e4*/ 	.word	0x00000d30
        /*02e8*/ 	.word	0x000000ff
        /*02ec*/ 	.word	0x000000f8
        /*02f0*/ 	.short	0x0100
        /*02f2*/ 	.byte	0x04
	.zero		1


	//   ....[32]....
        /*02f4*/ 	.word	0x00001890
        /*02f8*/ 	.word	0x00000000
        /*02fc*/ 	.word	0x000000f0
        /*0300*/ 	.short	0x010a
        /*0302*/ 	.byte	0xff
	.zero		1


	//   ....[33]....
        /*0304*/ 	.word	0x000018c0
        /*0308*/ 	.word	0x00000000
        /*030c*/ 	.word	0x000000e0
        /*0310*/ 	.short	0x0101
        /*0312*/ 	.byte	0xff
	.zero		1


	//   ....[34]....
        /*0314*/ 	.word	0x00001990
        /*0318*/ 	.word	0x000000ff
        /*031c*/ 	.word	0x00000020
        /*0320*/ 	.short	0x010a
        /*0322*/ 	.byte	0x04
	.zero		1


	//   ....[35]....
        /*0324*/ 	.word	0x00001a10
        /*0328*/ 	.word	0x000000ff
        /*032c*/ 	.word	0x00000020
        /*0330*/ 	.short	0x010a
        /*0332*/ 	.byte	0x21
	.zero		1


	//   ....[36]....
        /*0334*/ 	.word	0x00001bb0
        /*0338*/ 	.word	0x000000ff
        /*033c*/ 	.word	0x00000020
        /*0340*/ 	.short	0x010a
        /*0342*/ 	.byte	0x05
	.zero		1


	//   ....[37]....
        /*0344*/ 	.word	0x00001da0
        /*0348*/ 	.word	0x000000ff
        /*034c*/ 	.word	0x00000078
        /*0350*/ 	.short	0x0101
        /*0352*/ 	.byte	0x15
	.zero		1


	//   ....[38]....
        /*0354*/ 	.word	0x00001dc0
        /*0358*/ 	.word	0x000000ff
        /*035c*/ 	.word	0x00000020
        /*0360*/ 	.short	0x010a
        /*0362*/ 	.byte	0x04
	.zero		1


	//   ....[39]....
        /*0364*/ 	.word	0x00001e40
        /*0368*/ 	.word	0x000000ff
        /*036c*/ 	.word	0x00000020
        /*0370*/ 	.short	0x010a
        /*0372*/ 	.byte	0x21
	.zero		1


	//   ....[40]....
        /*0374*/ 	.word	0x00001fd0
        /*0378*/ 	.word	0x000000ff
        /*037c*/ 	.word	0x00000020
        /*0380*/ 	.short	0x010a
        /*0382*/ 	.byte	0x05
	.zero		1


	//   ....[41]....
        /*0384*/ 	.word	0x000021e0
        /*0388*/ 	.word	0x00000003
        /*038c*/ 	.word	0x00000080
        /*0390*/ 	.short	0x010a
        /*0392*/ 	.byte	0xff
	.zero		1


	//   ....[42]....
        /*0394*/ 	.word	0x00002330
        /*0398*/ 	.word	0x00000000
        /*039c*/ 	.word	0x00000000
        /*03a0*/ 	.short	0x0101
        /*03a2*/ 	.byte	0xff
	.zero		1


	//   ....[43]....
        /*03a4*/ 	.word	0x000028f0
        /*03a8*/ 	.word	0x000000ff
        /*03ac*/ 	.word	0x00000000
        /*03b0*/ 	.short	0x010a
        /*03b2*/ 	.byte	0x04
	.zero		1


	//   ....[44]....
        /*03b4*/ 	.word	0x00002980
        /*03b8*/ 	.word	0x000000ff
        /*03bc*/ 	.word	0x00000000
        /*03c0*/ 	.short	0x010a
        /*03c2*/ 	.byte	0x05
	.zero		1


	//   ....[45]....
        /*03c4*/ 	.word	0x00002a10
        /*03c8*/ 	.word	0x000000ff
        /*03cc*/ 	.word	0x00000000
        /*03d0*/ 	.short	0x010a
        /*03d2*/ 	.byte	0x05
	.zero		1


	//   ....[46]....
        /*03d4*/ 	.word	0x00002ab0
        /*03d8*/ 	.word	0x00000000
        /*03dc*/ 	.word	0x00000000
        /*03e0*/ 	.short	0x010a
        /*03e2*/ 	.byte	0xff
	.zero		1


	//   ....[47]....
        /*03e4*/ 	.word	0x00002bd0
        /*03e8*/ 	.word	0x00000002
        /*03ec*/ 	.word	0x000000e0
        /*03f0*/ 	.short	0x010a
        /*03f2*/ 	.byte	0xff
	.zero		1


	//   ....[48]....
        /*03f4*/ 	.word	0x00002c40
        /*03f8*/ 	.word	0x00000002
        /*03fc*/ 	.word	0x00000000
        /*0400*/ 	.short	0x0101
        /*0402*/ 	.byte	0xff
	.zero		1


	//   ....[49]....
        /*0404*/ 	.word	0x00002c60
        /*0408*/ 	.word	0x000000ff
        /*040c*/ 	.word	0x00000090
        /*0410*/ 	.short	0x010a
        /*0412*/ 	.byte	0x04
	.zero		1


	//   ....[50]....
        /*0414*/ 	.word	0x00002d80
        /*0418*/ 	.word	0x00000002
        /*041c*/ 	.word	0x00000080
        /*0420*/ 	.short	0x010a
        /*0422*/ 	.byte	0xff
	.zero		1


	//   ....[51]....
        /*0424*/ 	.word	0x00002e80
        /*0428*/ 	.word	0x00000002
        /*042c*/ 	.word	0x00000000
        /*0430*/ 	.short	0x0101
        /*0432*/ 	.byte	0xff
	.zero		1


	//   ....[52]....
        /*0434*/ 	.word	0x00002f10
        /*0438*/ 	.word	0x000000ff
        /*043c*/ 	.word	0x00000090
        /*0440*/ 	.short	0x0106
        /*0442*/ 	.byte	0x04
	.zero		1


	//   ....[53]....
        /*0444*/ 	.word	0x00002f30
        /*0448*/ 	.word	0x000000ff
        /*044c*/ 	.word	0x00000090
        /*0450*/ 	.short	0x010a
        /*0452*/ 	.byte	0x04
	.zero		1


	//   ....[54]....
        /*0454*/ 	.word	0x00002fc0
        /*0458*/ 	.word	0x000000ff
        /*045c*/ 	.word	0x00000090
        /*0460*/ 	.short	0x0106
        /*0462*/ 	.byte	0x07
	.zero		1


	//   ....[55]....
        /*0464*/ 	.word	0x00003000
        /*0468*/ 	.word	0x00000000
        /*046c*/ 	.word	0x00000090
        /*0470*/ 	.short	0x010a
        /*0472*/ 	.byte	0xff
	.zero		1


	//   ....[56]....
        /*0474*/ 	.word	0x000035d0
        /*0478*/ 	.word	0x00000000
        /*047c*/ 	.word	0x00000080
        /*0480*/ 	.short	0x010a
        /*0482*/ 	.byte	0xff
	.zero		1


	//   ....[57]....
        /*0484*/ 	.word	0x000036d0
        /*0488*/ 	.word	0x00000003
        /*048c*/ 	.word	0x00000000
        /*0490*/ 	.short	0x0101
        /*0492*/ 	.byte	0xff
	.zero		1


	//   ....[58]....
        /*0494*/ 	.word	0x000036e0
        /*0498*/ 	.word	0x000000ff
        /*049c*/ 	.word	0x00000000
        /*04a0*/ 	.short	0x010a
        /*04a2*/ 	.byte	0x04
	.zero		1


	//   ....[59]....
        /*04a4*/ 	.word	0x00003760
        /*04a8*/ 	.word	0x000000ff
        /*04ac*/ 	.word	0x000000c0
        /*04b0*/ 	.short	0x010a
        /*04b2*/ 	.byte	0x2e
	.zero		1


	//   ....[60]....
        /*04b4*/ 	.word	0x00003840
        /*04b8*/ 	.word	0x000000ff
        /*04bc*/ 	.word	0x00000000
        /*04c0*/ 	.short	0x010a
        /*04c2*/ 	.byte	0x07
	.zero		1


	//   ....[61]....
        /*04c4*/ 	.word	0x00003980
        /*04c8*/ 	.word	0x000000ff
        /*04cc*/ 	.word	0x00000000
        /*04d0*/ 	.short	0x010a
        /*04d2*/ 	.byte	0x04
	.zero		1


	//   ....[62]....
        /*04d4*/ 	.word	0x00003d50
        /*04d8*/ 	.word	0x000000ff
        /*04dc*/ 	.word	0x00000000
        /*04e0*/ 	.short	0x010a
        /*04e2*/ 	.byte	0x04
	.zero		1


	//   ....[63]....
        /*04e4*/ 	.word	0x00003de0
        /*04e8*/ 	.word	0x000000ff
        /*04ec*/ 	.word	0x00000000
        /*04f0*/ 	.short	0x010a
        /*04f2*/ 	.byte	0x05
	.zero		1


	//   ....[64]....
        /*04f4*/ 	.word	0x00003e70
        /*04f8*/ 	.word	0x000000ff
        /*04fc*/ 	.word	0x00000000
        /*0500*/ 	.short	0x010a
        /*0502*/ 	.byte	0x05
	.zero		1


	//   ....[65]....
        /*0504*/ 	.word	0x00003f00
        /*0508*/ 	.word	0x000000ff
        /*050c*/ 	.word	0x00000000
        /*0510*/ 	.short	0x010a
        /*0512*/ 	.byte	0x04
	.zero		1


	//   ....[66]....
        /*0514*/ 	.word	0x00004390
        /*0518*/ 	.word	0x0000000c
        /*051c*/ 	.word	0x00000080
        /*0520*/ 	.short	0x010a
        /*0522*/ 	.byte	0xff
	.zero		1


	//   ....[67]....
        /*0524*/ 	.word	0x00004500
        /*0528*/ 	.word	0x00000000
        /*052c*/ 	.word	0x00000000
        /*0530*/ 	.short	0x0101
        /*0532*/ 	.byte	0xff
	.zero		1


	//   ....[68]....
        /*0534*/ 	.word	0x00004980
        /*0538*/ 	.word	0x000000ff
        /*053c*/ 	.word	0x00000078
        /*0540*/ 	.short	0x010a
        /*0542*/ 	.byte	0x18
	.zero		1


	//   ....[69]....
        /*0544*/ 	.word	0x00004b40
        /*0548*/ 	.word	0x000000ff
        /*054c*/ 	.word	0x00000058
        /*0550*/ 	.short	0x010a
        /*0552*/ 	.byte	0x04
	.zero		1


	//   ....[70]....
        /*0554*/ 	.word	0x00004d10
        /*0558*/ 	.word	0x000000ff
        /*055c*/ 	.word	0x00000040
        /*0560*/ 	.short	0x010b
        /*0562*/ 	.byte	0x04
	.zero		1


	//   ....[71]....
        /*0564*/ 	.word	0x00004d20
        /*0568*/ 	.word	0x000000ff
        /*056c*/ 	.word	0x00000000
        /*0570*/ 	.short	0x0101
        /*0572*/ 	.byte	0x14
	.zero		1


	//   ....[72]....
        /*0574*/ 	.word	0x00004d30
        /*0578*/ 	.word	0x000000ff
        /*057c*/ 	.word	0x00000058
        /*0580*/ 	.short	0x010a
        /*0582*/ 	.byte	0x05
	.zero		1


	//   ....[73]....
        /*0584*/ 	.word	0x00004f20
        /*0588*/ 	.word	0x000000ff
        /*058c*/ 	.word	0x00000040
        /*0590*/ 	.short	0x010b
        /*0592*/ 	.byte	0x05
	.zero		1


	//   ....[74]....
        /*0594*/ 	.word	0x00004f30
        /*0598*/ 	.word	0x000000ff
        /*059c*/ 	.word	0x00000000
        /*05a0*/ 	.short	0x0101
        /*05a2*/ 	.byte	0x04
	.zero		1


	//   ....[75]....
        /*05a4*/ 	.word	0x00004fd0
        /*05a8*/ 	.word	0x000000ff
        /*05ac*/ 	.word	0x00000000
        /*05b0*/ 	.short	0x010a
        /*05b2*/ 	.byte	0x04
	.zero		1


	//   ....[76]....
        /*05b4*/ 	.word	0x00005060
        /*05b8*/ 	.word	0x000000ff
        /*05bc*/ 	.word	0x00000000
        /*05c0*/ 	.short	0x010a
        /*05c2*/ 	.byte	0x05
	.zero		1


	//   ....[77]....
        /*05c4*/ 	.word	0x00005100
        /*05c8*/ 	.word	0x00000000
        /*05cc*/ 	.word	0x00000000
        /*05d0*/ 	.short	0x010a
        /*05d2*/ 	.byte	0xff
	.zero		1


	//   ....[78]....
        /*05d4*/ 	.word	0x00005470
        /*05d8*/ 	.word	0x00000000
        /*05dc*/ 	.word	0x00000080
        /*05e0*/ 	.short	0x010a
        /*05e2*/ 	.byte	0xff
	.zero		1


	//   ....[79]....
        /*05e4*/ 	.word	0x00005540
        /*05e8*/ 	.word	0x00000000
        /*05ec*/ 	.word	0x00000000
        /*05f0*/ 	.short	0x0101
        /*05f2*/ 	.byte	0xff
	.zero		1


	//   ....[80]....
        /*05f4*/ 	.word	0x00006190
        /*05f8*/ 	.word	0x00000002
        /*05fc*/ 	.word	0x00000040
        /*0600*/ 	.short	0x010a
        /*0602*/ 	.byte	0xff
	.zero		1


	//   ....[81]....
        /*0604*/ 	.word	0x000061d0
        /*0608*/ 	.word	0x00000047
        /*060c*/ 	.word	0x000000a0
        /*0610*/ 	.short	0x010a
        /*0612*/ 	.byte	0xff
	.zero		1


	//   ....[82]....
        /*0614*/ 	.word	0x000062c0
        /*0618*/ 	.word	0x00000002
        /*061c*/ 	.word	0x00000040
        /*0620*/ 	.short	0x010a
        /*0622*/ 	.byte	0xff
	.zero		1


	//   ....[83]....
        /*0624*/ 	.word	0x000064f0
        /*0628*/ 	.word	0x00000047
        /*062c*/ 	.word	0x000000a0
        /*0630*/ 	.short	0x010a
        /*0632*/ 	.byte	0xff
	.zero		1


	//   ....[84]....
        /*0634*/ 	.word	0x00006d90
        /*0638*/ 	.word	0x00000000
        /*063c*/ 	.word	0x00000000
        /*0640*/ 	.short	0x0101
        /*0642*/ 	.byte	0xff
	.zero		1


	//   ....[85]....
        /*0644*/ 	.word	0x00006da0
        /*0648*/ 	.word	0x00000002
        /*064c*/ 	.word	0x00000040
        /*0650*/ 	.short	0x010a
        /*0652*/ 	.byte	0xff
	.zero		1


	//   ....[86]....
        /*0654*/ 	.word	0x00006e70
        /*0658*/ 	.word	0x00000002
        /*065c*/ 	.word	0x00000040
        /*0660*/ 	.short	0x010a
        /*0662*/ 	.byte	0xff
	.zero		1


	//   ....[87]....
        /*0664*/ 	.word	0x00007470
        /*0668*/ 	.word	0x000000ff
        /*066c*/ 	.word	0x00000000
        /*0670*/ 	.short	0x0101
        /*0672*/ 	.byte	0x04
	.zero		1


	//   ....[88]....
        /*0674*/ 	.word	0x00007860
        /*0678*/ 	.word	0x00000000
        /*067c*/ 	.word	0x00000000
        /*0680*/ 	.short	0x0101
        /*0682*/ 	.byte	0xff
	.zero		1


	//   ....[89]....
        /*0684*/ 	.word	0x00007b10
        /*0688*/ 	.word	0x000000ff
        /*068c*/ 	.word	0x00000000
        /*0690*/ 	.short	0x0101
        /*0692*/ 	.byte	0x04
	.zero		1


	//   ....[90]....
        /*0694*/ 	.word	0x00007b30
        /*0698*/ 	.word	0x00000000
        /*069c*/ 	.word	0x000000f0
        /*06a0*/ 	.short	0x010a
        /*06a2*/ 	.byte	0xff
	.zero		1


	//   ....[91]....
        /*06a4*/ 	.word	0x00007b90
        /*06a8*/ 	.word	0x00000000
        /*06ac*/ 	.word	0x00000020
        /*06b0*/ 	.short	0x010a
        /*06b2*/ 	.byte	0xff
	.zero		1


	//   ....[92]....
        /*06b4*/ 	.word	0x00007bf0
        /*06b8*/ 	.word	0x00000000
        /*06bc*/ 	.word	0x00000020
        /*06c0*/ 	.short	0x010a
        /*06c2*/ 	.byte	0xff
	.zero		1


	//   ....[93]....
        /*06c4*/ 	.word	0x00007c40
        /*06c8*/ 	.word	0x00000003
        /*06cc*/ 	.word	0x00000080
        /*06d0*/ 	.short	0x010a
        /*06d2*/ 	.byte	0xff
	.zero		1


	//   ....[94]....
        /*06d4*/ 	.word	0x00007ca0
        /*06d8*/ 	.word	0x00000000
        /*06dc*/ 	.word	0x00000000
        /*06e0*/ 	.short	0x010a
        /*06e2*/ 	.byte	0xff
	.zero		1


	//   ....[95]....
        /*06e4*/ 	.word	0x00007d00
        /*06e8*/ 	.word	0x00000000
        /*06ec*/ 	.word	0x00000000
        /*06f0*/ 	.short	0x010a
        /*06f2*/ 	.byte	0xff
	.zero		1


	//   ....[96]....
        /*06f4*/ 	.word	0x00007d60
        /*06f8*/ 	.word	0x00000000
        /*06fc*/ 	.word	0x00000000
        /*0700*/ 	.short	0x010a
        /*0702*/ 	.byte	0xff
	.zero		1


	//   ....[97]....
        /*0704*/ 	.word	0x00007db0
        /*0708*/ 	.word	0x00000002
        /*070c*/ 	.word	0x000000e0
        /*0710*/ 	.short	0x010a
        /*0712*/ 	.byte	0xff
	.zero		1


	//   ....[98]....
        /*0714*/ 	.word	0x00007e10
        /*0718*/ 	.word	0x00000002
        /*071c*/ 	.word	0x00000090
        /*0720*/ 	.short	0x010a
        /*0722*/ 	.byte	0xff
	.zero		1


	//   ....[99]....
        /*0724*/ 	.word	0x00007e60
        /*0728*/ 	.word	0x00000002
        /*072c*/ 	.word	0x00000080
        /*0730*/ 	.short	0x010a
        /*0732*/ 	.byte	0xff
	.zero		1


	//   ....[100]....
        /*0734*/ 	.word	0x00007ec0
        /*0738*/ 	.word	0x00000000
        /*073c*/ 	.word	0x00000090
        /*0740*/ 	.short	0x010a
        /*0742*/ 	.byte	0xff
	.zero		1


	//   ....[101]....
        /*0744*/ 	.word	0x00007f10
        /*0748*/ 	.word	0x00000000
        /*074c*/ 	.word	0x00000080
        /*0750*/ 	.short	0x010a
        /*0752*/ 	.byte	0xff
	.zero		1


	//   ....[102]....
        /*0754*/ 	.word	0x00007f70
        /*0758*/ 	.word	0x00000002
        /*075c*/ 	.word	0x000000c0
        /*0760*/ 	.short	0x010a
        /*0762*/ 	.byte	0xff
	.zero		1


	//   ....[103]....
        /*0764*/ 	.word	0x00007fd0
        /*0768*/ 	.word	0x00000000
        /*076c*/ 	.word	0x00000000
        /*0770*/ 	.short	0x010a
        /*0772*/ 	.byte	0xff
	.zero		1


	//   ....[104]....
        /*0774*/ 	.word	0x00008030
        /*0778*/ 	.word	0x00000000
        /*077c*/ 	.word	0x00000000
        /*0780*/ 	.short	0x010a
        /*0782*/ 	.byte	0xff
	.zero		1


	//   ....[105]....
        /*0784*/ 	.word	0x00008090
        /*0788*/ 	.word	0x00000000
        /*078c*/ 	.word	0x00000000
        /*0790*/ 	.short	0x010a
        /*0792*/ 	.byte	0xff
	.zero		1


	//   ....[106]....
        /*0794*/ 	.word	0x000080f0
        /*0798*/ 	.word	0x00000000
        /*079c*/ 	.word	0x00000000
        /*07a0*/ 	.short	0x010a
        /*07a2*/ 	.byte	0xff
	.zero		1


	//   ....[107]....
        /*07a4*/ 	.word	0x00008150
        /*07a8*/ 	.word	0x00000000
        /*07ac*/ 	.word	0x00000000
        /*07b0*/ 	.short	0x010a
        /*07b2*/ 	.byte	0xff
	.zero		1


	//   ....[108]....
        /*07b4*/ 	.word	0x000081a0
        /*07b8*/ 	.word	0x0000000c
        /*07bc*/ 	.word	0x00000080
        /*07c0*/ 	.short	0x010a
        /*07c2*/ 	.byte	0xff
	.zero		1


	//   ....[109]....
        /*07c4*/ 	.word	0x00008200
        /*07c8*/ 	.word	0x00000000
        /*07cc*/ 	.word	0x00000078
        /*07d0*/ 	.short	0x010a
        /*07d2*/ 	.byte	0xff
	.zero		1


	//   ....[110]....
        /*07d4*/ 	.word	0x00008260
        /*07d8*/ 	.word	0x00000000
        /*07dc*/ 	.word	0x00000058
        /*07e0*/ 	.short	0x010a
        /*07e2*/ 	.byte	0xff
	.zero		1


	//   ....[111]....
        /*07e4*/ 	.word	0x000082c0
        /*07e8*/ 	.word	0x00000006
        /*07ec*/ 	.word	0x00000058
        /*07f0*/ 	.short	0x010a
        /*07f2*/ 	.byte	0xff
	.zero		1


	//   ....[112]....
        /*07f4*/ 	.word	0x00008320
        /*07f8*/ 	.word	0x00000000
        /*07fc*/ 	.word	0x00000000
        /*0800*/ 	.short	0x010a
        /*0802*/ 	.byte	0xff
	.zero		1


	//   ....[113]....
        /*0804*/ 	.word	0x00008380
        /*0808*/ 	.word	0x00000000
        /*080c*/ 	.word	0x00000000
        /*0810*/ 	.short	0x010a
        /*0812*/ 	.byte	0xff
	.zero		1


	//   ....[114]....
        /*0814*/ 	.word	0x000083d0
        /*0818*/ 	.word	0x00000000
        /*081c*/ 	.word	0x00000080
        /*0820*/ 	.short	0x010a
        /*0822*/ 	.byte	0xff
	.zero		1


	//   ....[115]....
        /*0824*/ 	.word	0x00008420
        /*0828*/ 	.word	0x00000002
        /*082c*/ 	.word	0x00000040
        /*0830*/ 	.short	0x010a
        /*0832*/ 	.byte	0xff
	.zero		1


	//   ....[116]....
        /*0834*/ 	.word	0x00008470
        /*0838*/ 	.word	0x00000047
        /*083c*/ 	.word	0x000000a0
        /*0840*/ 	.short	0x010a
        /*0842*/ 	.byte	0xff
	.zero		1


	//   ....[117]....
        /*0844*/ 	.word	0x000084c0
        /*0848*/ 	.word	0x00000002
        /*084c*/ 	.word	0x00000040
        /*0850*/ 	.short	0x010a
        /*0852*/ 	.byte	0xff
	.zero		1


	//----- nvinfo : EIATTR_NUM_MBARRIERS
	.align		4
.L_47:
        /*0854*/ 	.byte	0x03, 0x38
        /*0856*/ 	.short	0x0020


	//----- nvinfo : EIATTR_EXIT_INSTR_OFFSETS
	.align		4
        /*0858*/ 	.byte	0x04, 0x1c
        /*085a*/ 	.short	(.L_49 - .L_48)


	//   ....[0]....
.L_48:
        /*085c*/ 	.word	0x00002ae0


	//   ....[1]....
        /*0860*/ 	.word	0x00002fd0


	//   ....[2]....
        /*0864*/ 	.word	0x00003030


	//   ....[3]....
        /*0868*/ 	.word	0x00004160


	//   ....[4]....
        /*086c*/ 	.word	0x00005130


	//   ....[5]....
        /*0870*/ 	.word	0x00005170


	//   ....[6]....
        /*0874*/ 	.word	0x00007a00


	//   ....[7]....
        /*0878*/ 	.word	0x00007a80


	//   ....[8]....
        /*087c*/ 	.word	0x00007ab0


	//   ....[9]....
        /*0880*/ 	.word	0x00007b20


	//----- nvinfo : EIATTR_MAX_THREADS
	.align		4
.L_49:
        /*0884*/ 	.byte	0x04, 0x05
        /*0886*/ 	.short	(.L_51 - .L_50)
.L_50:
        /*0888*/ 	.word	0x00000100
        /*088c*/ 	.word	0x00000001
        /*0890*/ 	.word	0x00000001


	//----- nvinfo : EIATTR_CRS_STACK_SIZE
	.align		4
.L_51:
        /*0894*/ 	.byte	0x04, 0x1e
        /*0896*/ 	.short	(.L_53 - .L_52)
.L_52:
        /*0898*/ 	.word	0x00000000


	//----- nvinfo : EIATTR_CBANK_PARAM_SIZE
	.align		4
.L_53:
        /*089c*/ 	.byte	0x03, 0x19
        /*089e*/ 	.short	0x0800


	//----- nvinfo : EIATTR_PARAM_CBANK
	.align		4
        /*08a0*/ 	.byte	0x04, 0x0a
        /*08a2*/ 	.short	(.L_55 - .L_54)
	.align		4
.L_54:
        /*08a4*/ 	.word	index@(.nv.constant0._ZN7cutlass13device_kernelINS_4gemm6kernel13GemmUniversalIN4cute5tupleIJiiiiEEENS1_10collective13CollectiveMmaINS1_35MainloopSm100TmaUmmaWarpSpecializedILi4ELi2ELi4ENS5_IJNS4_1CILi1EEENSA_ILi2EEESB_EEEEENS5_IJNSA_ILi64EEESF_SF_EEENS_10tfloat32_tENS5_IJlSB_lEEESH_SI_NS4_8TiledMMAINS4_8MMA_AtomIJNS4_17SM100_MMA_TF32_SSISH_SH_fLi64ELi64ELNS4_4UMMA5MajorE0ELSN_0ELNSM_7ScaleInE0ELSO_0EEEEEENS4_6LayoutINS5_IJSB_SB_SB_EEENS5_IJNSA_ILi0EEEST_ST_EEEEENS5_IJNS4_10UnderscoreESW_SW_EEEEENS4_23SM90_TMA_LOAD_MULTICASTENS4_14ComposedLayoutINS4_7SwizzleILi3ELi4ELi3EEENS4_18smem_ptr_flag_bitsILi32EEENSR_INS5_IJNSA_ILi8EEENSA_ILi32EEEEEENS5_IJS16_SB_EEEEEEEvNS4_8identityENS4_13SM90_TMA_LOADES1A_vS1B_EENS_8epilogue10collective18CollectiveEpilogueINS1E_23Sm100TmaWarpSpecializedILi3ELi2ELi16ELb1ELb0EEEJSG_NS5_IJNSR_ISF_SB_EENSR_IS16_SB_EEEEESH_SI_SH_SI_NS1E_6fusion15FusionCallbacksIS1I_NS1M_17LinearCombinationISH_fSH_fLNS_15FloatRoundStyleE2EEESG_S1L_JEEENS4_5SM1004TMEM4LOAD26SM100_TMEM_LOAD_16dp128b8xES1C_S1A_NS4_17SM75_U32x4_LDSM_NENS4_14SM90_TMA_STOREES1A_NS4_17SM90_U32x4_STSM_NENS4_39AutoVectorizingCopyWithAssumedAlignmentILi128EEEEEEvvEEEEvNT_6ParamsE)
        /*08a8*/ 	.short	0x0380
        /*08aa*/ 	.short	0x0800


	//----- nvinfo : EIATTR_SW_WAR
	.align		4
.L_55:
        /*08ac*/ 	.byte	0x04, 0x36
        /*08ae*/ 	.short	(.L_57 - .L_56)
.L_56:
        /*08b0*/ 	.word	0x00000008
.L_57:


//--------------------- .nv.callgraph             --------------------------
	.section	.nv.callgraph,"",@"SHT_CUDA_CALLGRAPH"
	.align	4
	.sectionentsize	8
	.align		4
        /*0000*/ 	.word	0x00000000
	.align		4
        /*0004*/ 	.word	0xffffffff
	.align		4
        /*0008*/ 	.word	index@(_ZN7cutlass13device_kernelINS_4gemm6kernel13GemmUniversalIN4cute5tupleIJiiiiEEENS1_10collective13CollectiveMmaINS1_35MainloopSm100TmaUmmaWarpSpecializedILi4ELi2ELi4ENS5_IJNS4_1CILi1EEENSA_ILi2EEESB_EEEEENS5_IJNSA_ILi64EEESF_SF_EEENS_10tfloat32_tENS5_IJlSB_lEEESH_SI_NS4_8TiledMMAINS4_8MMA_AtomIJNS4_17SM100_MMA_TF32_SSISH_SH_fLi64ELi64ELNS4_4UMMA5MajorE0ELSN_0ELNSM_7ScaleInE0ELSO_0EEEEEENS4_6LayoutINS5_IJSB_SB_SB_EEENS5_IJNSA_ILi0EEEST_ST_EEEEENS5_IJNS4_10UnderscoreESW_SW_EEEEENS4_23SM90_TMA_LOAD_MULTICASTENS4_14ComposedLayoutINS4_7SwizzleILi3ELi4ELi3EEENS4_18smem_ptr_flag_bitsILi32EEENSR_INS5_IJNSA_ILi8EEENSA_ILi32EEEEEENS5_IJS16_SB_EEEEEEEvNS4_8identityENS4_13SM90_TMA_LOADES1A_vS1B_EENS_8epilogue10collective18CollectiveEpilogueINS1E_23Sm100TmaWarpSpecializedILi3ELi2ELi16ELb1ELb0EEEJSG_NS5_IJNSR_ISF_SB_EENSR_IS16_SB_EEEEESH_SI_SH_SI_NS1E_6fusion15FusionCallbacksIS1I_NS1M_17LinearCombinationISH_fSH_fLNS_15FloatRoundStyleE2EEESG_S1L_JEEENS4_5SM1004TMEM4LOAD26SM100_TMEM_LOAD_16dp128b8xES1C_S1A_NS4_17SM75_U32x4_LDSM_NENS4_14SM90_TMA_STOREES1A_NS4_17SM90_U32x4_STSM_NENS4_39AutoVectorizingCopyWithAssumedAlignmentILi128EEEEEEvvEEEEvNT_6ParamsE)
	.align		4
        /*000c*/ 	.word	index@(__assertfail)
	.align		4
        /*0010*/ 	.word	0x00000000
	.align		4
        /*0014*/ 	.word	0xfffffffe
	.align		4
        /*0018*/ 	.word	0x00000000
	.align		4
        /*001c*/ 	.word	0xfffffffd
	.align		4
        /*0020*/ 	.word	0x00000000
	.align		4
        /*0024*/ 	.word	0xfffffffc


//--------------------- .nv.constant4             --------------------------
	.section	.nv.constant4,"a",@progbits
	.align	8
	.align		8
.nv.constant4:
        /*0000*/ 	.dword	__assertfail
	.align		8
        /*0008*/ 	.dword	__unnamed_1
	.align		8
        /*0010*/ 	.dword	__unnamed_2
	.align		8
        /*0018*/ 	.dword	_ZN40_INTERNAL_11956490_4_k_cu_5f549dd6_106954cuda3std3__45__cpo5beginE
	.align		8
        /*0020*/ 	.dword	_ZN40_INTERNAL_11956490_4_k_cu_5f549dd6_106954cuda3std3__45__cpo3endE
	.align		8
        /*0028*/ 	.dword	_ZN40_INTERNAL_11956490_4_k_cu_5f549dd6_106954cuda3std3__45__cpo6cbeginE
	.align		8
        /*0030*/ 	.dword	_ZN40_INTERNAL_11956490_4_k_cu_5f549dd6_106954cuda3std3__45__cpo4cendE
	.align		8
        /*0038*/ 	.dword	_ZN40_INTERNAL_11956490_4_k_cu_5f549dd6_106954cuda3std3__442_GLOBAL__N__11956490_4_k_cu_5f549dd6_106956ignoreE
	.align		8
        /*0040*/ 	.dword	_ZN40_INTERNAL_11956490_4_k_cu_5f549dd6_106954cuda3std3__419piecewise_constructE
	.align		8
        /*0048*/ 	.dword	_ZN40_INTERNAL_11956490_4_k_cu_5f549dd6_106954cuda3std3__48in_placeE
	.align		8
        /*0050*/ 	.dword	_ZN40_INTERNAL_11956490_4_k_cu_5f549dd6_106954cuda3std6ranges3__45__cpo4swapE
	.align		8
        /*0058*/ 	.dword	_ZN40_INTERNAL_11956490_4_k_cu_5f549dd6_106954cuda3std6ranges3__45__cpo9iter_moveE
	.align		8
        /*0060*/ 	.dword	_ZN40_INTERNAL_11956490_4_k_cu_5f549dd6_106954cute7productE
	.align		8
        /*0068*/ 	.dword	_ZN40_INTERNAL_11956490_4_k_cu_5f549dd6_106954cute1_E
	.align		8
        /*0070*/ 	.dword	$str$25
	.align		8
        /*0078*/ 	.dword	$str$26
	.align		8
        /*0080*/ 	.dword	$str$27
	.align		8
        /*0088*/ 	.dword	$str$28


//--------------------- .text._ZN7cutlass13device_kernelINS_4gemm6kernel13GemmUniversalIN4cute5tupleIJiiiiEEENS1_10collective13CollectiveMmaINS1_35MainloopSm100TmaUmmaWarpSpecializedILi4ELi2ELi4ENS5_IJNS4_1CILi1EEENSA_ILi2EEESB_EEEEENS5_IJNSA_ILi64EEESF_SF_EEENS_10tfloat32_tENS5_IJlSB_lEEESH_SI_NS4_8TiledMMAINS4_8MMA_AtomIJNS4_17SM100_MMA_TF32_SSISH_SH_fLi64ELi64ELNS4_4UMMA5MajorE0ELSN_0ELNSM_7ScaleInE0ELSO_0EEEEEENS4_6LayoutINS5_IJSB_SB_SB_EEENS5_IJNSA_ILi0EEEST_ST_EEEEENS5_IJNS4_10UnderscoreESW_SW_EEEEENS4_23SM90_TMA_LOAD_MULTICASTENS4_14ComposedLayoutINS4_7SwizzleILi3ELi4ELi3EEENS4_18smem_ptr_flag_bitsILi32EEENSR_INS5_IJNSA_ILi8EEENSA_ILi32EEEEEENS5_IJS16_SB_EEEEEEEvNS4_8identityENS4_13SM90_TMA_LOADES1A_vS1B_EENS_8epilogue10collective18CollectiveEpilogueINS1E_23Sm100TmaWarpSpecializedILi3ELi2ELi16ELb1ELb0EEEJSG_NS5_IJNSR_ISF_SB_EENSR_IS16_SB_EEEEESH_SI_SH_SI_NS1E_6fusion15FusionCallbacksIS1I_NS1M_17LinearCombinationISH_fSH_fLNS_15FloatRoundStyleE2EEESG_S1L_JEEENS4_5SM1004TMEM4LOAD26SM100_TMEM_LOAD_16dp128b8xES1C_S1A_NS4_17SM75_U32x4_LDSM_NENS4_14SM90_TMA_STOREES1A_NS4_17SM90_U32x4_STSM_NENS4_39AutoVectorizingCopyWithAssumedAlignmentILi128EEEEEEvvEEEEvNT_6ParamsE --------------------------
	.section	.text._ZN7cutlass13device_kernelINS_4gemm6kernel13GemmUniversalIN4cute5tupleIJiiiiEEENS1_10collective13CollectiveMmaINS1_35MainloopSm100TmaUmmaWarpSpecializedILi4ELi2ELi4ENS5_IJNS4_1CILi1EEENSA_ILi2EEESB_EEEEENS5_IJNSA_ILi64EEESF_SF_EEENS_10tfloat32_tENS5_IJlSB_lEEESH_SI_NS4_8TiledMMAINS4_8MMA_AtomIJNS4_17SM100_MMA_TF32_SSISH_SH_fLi64ELi64ELNS4_4UMMA5MajorE0ELSN_0ELNSM_7ScaleInE0ELSO_0EEEEEENS4_6LayoutINS5_IJSB_SB_SB_EEENS5_IJNSA_ILi0EEEST_ST_EEEEENS5_IJNS4_10UnderscoreESW_SW_EEEEENS4_23SM90_TMA_LOAD_MULTICASTENS4_14ComposedLayoutINS4_7SwizzleILi3ELi4ELi3EEENS4_18smem_ptr_flag_bitsILi32EEENSR_INS5_IJNSA_ILi8EEENSA_ILi32EEEEEENS5_IJS16_SB_EEEEEEEvNS4_8identityENS4_13SM90_TMA_LOADES1A_vS1B_EENS_8epilogue10collective18CollectiveEpilogueINS1E_23Sm100TmaWarpSpecializedILi3ELi2ELi16ELb1ELb0EEEJSG_NS5_IJNSR_ISF_SB_EENSR_IS16_SB_EEEEESH_SI_SH_SI_NS1E_6fusion15FusionCallbacksIS1I_NS1M_17LinearCombinationISH_fSH_fLNS_15FloatRoundStyleE2EEESG_S1L_JEEENS4_5SM1004TMEM4LOAD26SM100_TMEM_LOAD_16dp128b8xES1C_S1A_NS4_17SM75_U32x4_LDSM_NENS4_14SM90_TMA_STOREES1A_NS4_17SM90_U32x4_STSM_NENS4_39AutoVectorizingCopyWithAssumedAlignmentILi128EEEEEEvvEEEEvNT_6ParamsE,"ax",@progbits
	.align	128
.text._ZN7cutlass13device_kernelINS_4gemm6kernel13GemmUniversalIN4cute5tupleIJiiiiEEENS1_10collective13CollectiveMmaINS1_35MainloopSm100TmaUmmaWarpSpecializedILi4ELi2ELi4ENS5_IJNS4_1CILi1EEENSA_ILi2EEESB_EEEEENS5_IJNSA_ILi64EEESF_SF_EEENS_10tfloat32_tENS5_IJlSB_lEEESH_SI_NS4_8TiledMMAINS4_8MMA_AtomIJNS4_17SM100_MMA_TF32_SSISH_SH_fLi64ELi64ELNS4_4UMMA5MajorE0ELSN_0ELNSM_7ScaleInE0ELSO_0EEEEEENS4_6LayoutINS5_IJSB_SB_SB_EEENS5_IJNSA_ILi0EEEST_ST_EEEEENS5_IJNS4_10UnderscoreESW_SW_EEEEENS4_23SM90_TMA_LOAD_MULTICASTENS4_14ComposedLayoutINS4_7SwizzleILi3ELi4ELi3EEENS4_18smem_ptr_flag_bitsILi32EEENSR_INS5_IJNSA_ILi8EEENSA_ILi32EEEEEENS5_IJS16_SB_EEEEEEEvNS4_8identityENS4_13SM90_TMA_LOADES1A_vS1B_EENS_8epilogue10collective18CollectiveEpilogueINS1E_23Sm100TmaWarpSpecializedILi3ELi2ELi16ELb1ELb0EEEJSG_NS5_IJNSR_ISF_SB_EENSR_IS16_SB_EEEEESH_SI_SH_SI_NS1E_6fusion15FusionCallbacksIS1I_NS1M_17LinearCombinationISH_fSH_fLNS_15FloatRoundStyleE2EEESG_S1L_JEEENS4_5SM1004TMEM4LOAD26SM100_TMEM_LOAD_16dp128b8xES1C_S1A_NS4_17SM75_U32x4_LDSM_NENS4_14SM90_TMA_STOREES1A_NS4_17SM90_U32x4_STSM_NENS4_39AutoVectorizingCopyWithAssumedAlignmentILi128EEEEEEvvEEEEvNT_6ParamsE:
        .type           _ZN7cutlass13device_kernelINS_4gemm6kernel13GemmUniversalIN4cute5tupleIJiiiiEEENS1_10collective13CollectiveMmaINS1_35MainloopSm100TmaUmmaWarpSpecializedILi4ELi2ELi4ENS5_IJNS4_1CILi1EEENSA_ILi2EEESB_EEEEENS5_IJNSA_ILi64EEESF_SF_EEENS_10tfloat32_tENS5_IJlSB_lEEESH_SI_NS4_8TiledMMAINS4_8MMA_AtomIJNS4_17SM100_MMA_TF32_SSISH_SH_fLi64ELi64ELNS4_4UMMA5MajorE0ELSN_0ELNSM_7ScaleInE0ELSO_0EEEEEENS4_6LayoutINS5_IJSB_SB_SB_EEENS5_IJNSA_ILi0EEEST_ST_EEEEENS5_IJNS4_10UnderscoreESW_SW_EEEEENS4_23SM90_TMA_LOAD_MULTICASTENS4_14ComposedLayoutINS4_7SwizzleILi3ELi4ELi3EEENS4_18smem_ptr_flag_bitsILi32EEENSR_INS5_IJNSA_ILi8EEENSA_ILi32EEEEEENS5_IJS16_SB_EEEEEEEvNS4_8identityENS4_13SM90_TMA_LOADES1A_vS1B_EENS_8epilogue10collective18CollectiveEpilogueINS1E_23Sm100TmaWarpSpecializedILi3ELi2ELi16ELb1ELb0EEEJSG_NS5_IJNSR_ISF_SB_EENSR_IS16_SB_EEEEESH_SI_SH_SI_NS1E_6fusion15FusionCallbacksIS1I_NS1M_17LinearCombinationISH_fSH_fLNS_15FloatRoundStyleE2EEESG_S1L_JEEENS4_5SM1004TMEM4LOAD26SM100_TMEM_LOAD_16dp128b8xES1C_S1A_NS4_17SM75_U32x4_LDSM_NENS4_14SM90_TMA_STOREES1A_NS4_17SM90_U32x4_STSM_NENS4_39AutoVectorizingCopyWithAssumedAlignmentILi128EEEEEEvvEEEEvNT_6ParamsE,@function
        .size           _ZN7cutlass13device_kernelINS_4gemm6kernel13GemmUniversalIN4cute5tupleIJiiiiEEENS1_10collective13CollectiveMmaINS1_35MainloopSm100TmaUmmaWarpSpecializedILi4ELi2ELi4ENS5_IJNS4_1CILi1EEENSA_ILi2EEESB_EEEEENS5_IJNSA_ILi64EEESF_SF_EEENS_10tfloat32_tENS5_IJlSB_lEEESH_SI_NS4_8TiledMMAINS4_8MMA_AtomIJNS4_17SM100_MMA_TF32_SSISH_SH_fLi64ELi64ELNS4_4UMMA5MajorE0ELSN_0ELNSM_7ScaleInE0ELSO_0EEEEEENS4_6LayoutINS5_IJSB_SB_SB_EEENS5_IJNSA_ILi0EEEST_ST_EEEEENS5_IJNS4_10UnderscoreESW_SW_EEEEENS4_23SM90_TMA_LOAD_MULTICASTENS4_14ComposedLayoutINS4_7SwizzleILi3ELi4ELi3EEENS4_18smem_ptr_flag_bitsILi32EEENSR_INS5_IJNSA_ILi8EEENSA_ILi32EEEEEENS5_IJS16_SB_EEEEEEEvNS4_8identityENS4_13SM90_TMA_LOADES1A_vS1B_EENS_8epilogue10collective18CollectiveEpilogueINS1E_23Sm100TmaWarpSpecializedILi3ELi2ELi16ELb1ELb0EEEJSG_NS5_IJNSR_ISF_SB_EENSR_IS16_SB_EEEEESH_SI_SH_SI_NS1E_6fusion15FusionCallbacksIS1I_NS1M_17LinearCombinationISH_fSH_fLNS_15FloatRoundStyleE2EEESG_S1L_JEEENS4_5SM1004TMEM4LOAD26SM100_TMEM_LOAD_16dp128b8xES1C_S1A_NS4_17SM75_U32x4_LDSM_NENS4_14SM90_TMA_STOREES1A_NS4_17SM90_U32x4_STSM_NENS4_39AutoVectorizingCopyWithAssumedAlignmentILi128EEEEEEvvEEEEvNT_6ParamsE,(.L_x_161 - _ZN7cutlass13device_kernelINS_4gemm6kernel13GemmUniversalIN4cute5tupleIJiiiiEEENS1_10collective13CollectiveMmaINS1_35MainloopSm100TmaUmmaWarpSpecializedILi4ELi2ELi4ENS5_IJNS4_1CILi1EEENSA_ILi2EEESB_EEEEENS5_IJNSA_ILi64EEESF_SF_EEENS_10tfloat32_tENS5_IJlSB_lEEESH_SI_NS4_8TiledMMAINS4_8MMA_AtomIJNS4_17SM100_MMA_TF32_SSISH_SH_fLi64ELi64ELNS4_4UMMA5MajorE0ELSN_0ELNSM_7ScaleInE0ELSO_0EEEEEENS4_6LayoutINS5_IJSB_SB_SB_EEENS5_IJNSA_ILi0EEEST_ST_EEEEENS5_IJNS4_10UnderscoreESW_SW_EEEEENS4_23SM90_TMA_LOAD_MULTICASTENS4_14ComposedLayoutINS4_7SwizzleILi3ELi4ELi3EEENS4_18smem_ptr_flag_bitsILi32EEENSR_INS5_IJNSA_ILi8EEENSA_ILi32EEEEEENS5_IJS16_SB_EEEEEEEvNS4_8identityENS4_13SM90_TMA_LOADES1A_vS1B_EENS_8epilogue10collective18CollectiveEpilogueINS1E_23Sm100TmaWarpSpecializedILi3ELi2ELi16ELb1ELb0EEEJSG_NS5_IJNSR_ISF_SB_EENSR_IS16_SB_EEEEESH_SI_SH_SI_NS1E_6fusion15FusionCallbacksIS1I_NS1M_17LinearCombinationISH_fSH_fLNS_15FloatRoundStyleE2EEESG_S1L_JEEENS4_5SM1004TMEM4LOAD26SM100_TMEM_LOAD_16dp128b8xES1C_S1A_NS4_17SM75_U32x4_LDSM_NENS4_14SM90_TMA_STOREES1A_NS4_17SM90_U32x4_STSM_NENS4_39AutoVectorizingCopyWithAssumedAlignmentILi128EEEEEEvvEEEEvNT_6ParamsE)
        .other          _ZN7cutlass13device_kernelINS_4gemm6kernel13GemmUniversalIN4cute5tupleIJiiiiEEENS1_10collective13CollectiveMmaINS1_35MainloopSm100TmaUmmaWarpSpecializedILi4ELi2ELi4ENS5_IJNS4_1CILi1EEENSA_ILi2EEESB_EEEEENS5_IJNSA_ILi64EEESF_SF_EEENS_10tfloat32_tENS5_IJlSB_lEEESH_SI_NS4_8TiledMMAINS4_8MMA_AtomIJNS4_17SM100_MMA_TF32_SSISH_SH_fLi64ELi64ELNS4_4UMMA5MajorE0ELSN_0ELNSM_7ScaleInE0ELSO_0EEEEEENS4_6LayoutINS5_IJSB_SB_SB_EEENS5_IJNSA_ILi0EEEST_ST_EEEEENS5_IJNS4_10UnderscoreESW_SW_EEEEENS4_23SM90_TMA_LOAD_MULTICASTENS4_14ComposedLayoutINS4_7SwizzleILi3ELi4ELi3EEENS4_18smem_ptr_flag_bitsILi32EEENSR_INS5_IJNSA_ILi8EEENSA_ILi32EEEEEENS5_IJS16_SB_EEEEEEEvNS4_8identityENS4_13SM90_TMA_LOADES1A_vS1B_EENS_8epilogue10collective18CollectiveEpilogueINS1E_23Sm100TmaWarpSpecializedILi3ELi2ELi16ELb1ELb0EEEJSG_NS5_IJNSR_ISF_SB_EENSR_IS16_SB_EEEEESH_SI_SH_SI_NS1E_6fusion15FusionCallbacksIS1I_NS1M_17LinearCombinationISH_fSH_fLNS_15FloatRoundStyleE2EEESG_S1L_JEEENS4_5SM1004TMEM4LOAD26SM100_TMEM_LOAD_16dp128b8xES1C_S1A_NS4_17SM75_U32x4_LDSM_NENS4_14SM90_TMA_STOREES1A_NS4_17SM90_U32x4_STSM_NENS4_39AutoVectorizingCopyWithAssumedAlignmentILi128EEEEEEvvEEEEvNT_6ParamsE,@"STO_CUDA_ENTRY STV_DEFAULT"
_ZN7cutlass13device_kernelINS_4gemm6kernel13GemmUniversalIN4cute5tupleIJiiiiEEENS1_10collective13CollectiveMmaINS1_35MainloopSm100TmaUmmaWarpSpecializedILi4ELi2ELi4ENS5_IJNS4_1CILi1EEENSA_ILi2EEESB_EEEEENS5_IJNSA_ILi64EEESF_SF_EEENS_10tfloat32_tENS5_IJlSB_lEEESH_SI_NS4_8TiledMMAINS4_8MMA_AtomIJNS4_17SM100_MMA_TF32_SSISH_SH_fLi64ELi64ELNS4_4UMMA5MajorE0ELSN_0ELNSM_7ScaleInE0ELSO_0EEEEEENS4_6LayoutINS5_IJSB_SB_SB_EEENS5_IJNSA_ILi0EEEST_ST_EEEEENS5_IJNS4_10UnderscoreESW_SW_EEEEENS4_23SM90_TMA_LOAD_MULTICASTENS4_14ComposedLayoutINS4_7SwizzleILi3ELi4ELi3EEENS4_18smem_ptr_flag_bitsILi32EEENSR_INS5_IJNSA_ILi8EEENSA_ILi32EEEEEENS5_IJS16_SB_EEEEEEEvNS4_8identityENS4_13SM90_TMA_LOADES1A_vS1B_EENS_8epilogue10collective18CollectiveEpilogueINS1E_23Sm100TmaWarpSpecializedILi3ELi2ELi16ELb1ELb0EEEJSG_NS5_IJNSR_ISF_SB_EENSR_IS16_SB_EEEEESH_SI_SH_SI_NS1E_6fusion15FusionCallbacksIS1I_NS1M_17LinearCombinationISH_fSH_fLNS_15FloatRoundStyleE2EEESG_S1L_JEEENS4_5SM1004TMEM4LOAD26SM100_TMEM_LOAD_16dp128b8xES1C_S1A_NS4_17SM75_U32x4_LDSM_NENS4_14SM90_TMA_STOREES1A_NS4_17SM90_U32x4_STSM_NENS4_39AutoVectorizingCopyWithAssumedAlignmentILi128EEEEEEvvEEEEvNT_6ParamsE:
[----:B------:R-:W1:Y:S01]  /*0000*/  LDC R1, c[0x0][0x37c] ;  /* 0x0000df00ff017b82 */ /* 0x000e620000000800 */
[----:B------:R-:W2:Y:S01]  /*0010*/  S2R R64, SR_TID.X ;  /* 0x0000000000407919 */ /* 0x000ea20000002100 */
[----:B------:R-:W3:Y:S01]  /*0020*/  LDCU.64 UR8, c[0x0][0x890] ;  /* 0x00011200ff0877ac */ /* 0x000ee20008000a00 */
[----:B------:R-:W-:Y:S02]  /*0030*/  PRMT R53, RZ, 0x7610, R53 ;  /* 0x00007610ff357816 */ /* 0x000fe40000000035 */
[----:B------:R-:W-:Y:S01]  /*0040*/  ELECT P3, URZ, PT ;  /* 0x0000000000ff782f */ /* 0x000fe20003860000 */
[----:B---3--:R-:W-:-:S04]  /*0050*/  UISETP.NE.U32.AND UP0, UPT, UR8, URZ, UPT ;  /* 0x000000ff0800728c */ /* 0x008fc8000bf05070 */
[----:B------:R-:W-:Y:S01]  /*0060*/  UISETP.NE.AND.EX UP0, UPT, UR9, URZ, UPT, UP0 ;  /* 0x000000ff0900728c */ /* 0x000fe2000bf05300 */
[----:B--2---:R-:W-:-:S05]  /*0070*/  SHF.R.U32.HI R54, RZ, 0x5, R64 ;  /* 0x00000005ff367819 */ /* 0x004fca0000011640 */
[----:B------:R-:W2:Y:S02]  /*0080*/  SHFL.IDX PT, R0, R54, RZ, 0x1f ;  /* 0x00001fff36007589 */ /* 0x000ea400000e0000 */
[----:B--2---:R-:W-:Y:S01]  /*0090*/  R2UR UR22, R0 ;  /* 0x00000000001672ca */ /* 0x004fe200000e0000 */
[----:B-1----:R-:W-:-:S14]  /*00a0*/  BRA.U UP0, `(.L_x_0) ;  /* 0x0000000100307547 */ /* 0x002fdc000b800000 */
[----:B------:R-:W1:Y:S02]  /*00b0*/  LDCU.64 UR4, c[0x0][0x888] ;  /* 0x00011100ff0477ac */ /* 0x000e640008000a00 */
[----:B-1----:R-:W-:-:S04]  /*00c0*/  UISETP.NE.U32.AND UP0, UPT, UR4, URZ, UPT ;  /* 0x000000ff0400728c */ /* 0x002fc8000bf05070 */
[----:B------:R-:W-:-:S09]  /*00d0*/  UISETP.NE.AND.EX UP0, UPT, UR5, URZ, UPT, UP0 ;  /* 0x000000ff0500728c */ /* 0x000fd2000bf05300 */
[----:B------:R-:W-:Y:S05]  /*00e0*/  BRA.U !UP0, `(.L_x_1) ;  /* 0x0000000108147547 */ /* 0x000fea000b800000 */
[----:B------:R-:W1:Y:S01]  /*00f0*/  LDC.64 R26, c[0x0][0x888] ;  /* 0x00022200ff1a7b82 */ /* 0x000e620000000a00 */
[----:B------:R-:W1:Y:S02]  /*0100*/  LDCU.64 UR4, c[0x0][0x358] ;  /* 0x00006b00ff0477ac */ /* 0x000e640008000a00 */
[----:B-1----:R1:W5:Y:S01]  /*0110*/  LDG.E R26, desc[UR4][R26.64] ;  /* 0x000000041a1a7981 */ /* 0x002362000c1e1900 */
[----:B------:R-:W-:Y:S01]  /*0120*/  HFMA2 R53, -RZ, RZ, 0, 5.9604644775390625e-08 ;  /* 0x00000001ff357431 */ /* 0x000fe200000001ff */
[----:B------:R-:W-:Y:S05]  /*0130*/  BRA `(.L_x_0) ;  /* 0x00000000000c7947 */ /* 0x000fea0003800000 */
.L_x_1:
[----:B------:R-:W1:Y:S01]  /*0140*/  LDCU UR4, c[0x0][0x880] ;  /* 0x00011000ff0477ac */ /* 0x000e620008000800 */
[----:B------:R-:W-:Y:S01]  /*0150*/  HFMA2 R53, -RZ, RZ, 0, 5.9604644775390625e-08 ;  /* 0x00000001ff357431 */ /* 0x000fe200000001ff */
[----:B-1----:R-:W-:-:S07]  /*0160*/  MOV R26, UR4 ;  /* 0x00000004001a7c02 */ /* 0x002fce0008000f00 */
.L_x_0:
[----:B------:R-:W2:Y:S02]  /*0170*/  LDCU.64 UR4, c[0x0][0x8b0] ;  /* 0x00011600ff0477ac */ /* 0x000ea40008000a00 */
[----:B--2---:R-:W-:-:S04]  /*0180*/  UISETP.NE.U32.AND UP0, UPT, UR4, URZ, UPT ;  /* 0x000000ff0400728c */ /* 0x004fc8000bf05070 */
[----:B------:R-:W-:-:S09]  /*0190*/  UISETP.NE.AND.EX UP0, UPT, UR5, URZ, UPT, UP0 ;  /* 0x000000ff0500728c */ /* 0x000fd2000bf05300 */
[----:B------:R-:W-:Y:S05]  /*01a0*/  BRA.U UP0, `(.L_x_2) ;  /* 0x0000000100287547 */ /* 0x000fea000b800000 */
[----:B------:R-:W2:Y:S02]  /*01b0*/  LDCU.64 UR4, c[0x0][0x8a8] ;  /* 0x00011500ff0477ac */ /* 0x000ea40008000a00 */
[----:B--2---:R-:W-:-:S04]  /*01c0*/  UISETP.NE.U32.AND UP0, UPT, UR4, URZ, UPT ;  /* 0x000000ff0400728c */ /* 0x004fc8000bf05070 */
[----:B------:R-:W-:-:S09]  /*01d0*/  UISETP.NE.AND.EX UP0, UPT, UR5, URZ, UPT, UP0 ;  /* 0x000000ff0500728c */ /* 0x000fd2000bf05300 */
[----:B------:R-:W-:Y:S05]  /*01e0*/  BRA.U !UP0, `(.L_x_3) ;  /* 0x0000000108107547 */ /* 0x000fea000b800000 */
[----:B------:R-:W2:Y:S01]  /*01f0*/  LDC.64 R24, c[0x0][0x8a8] ;  /* 0x00022a00ff187b82 */ /* 0x000ea20000000a00 */
[----:B------:R-:W2:Y:S02]  /*0200*/  LDCU.64 UR4, c[0x0][0x358] ;  /* 0x00006b00ff0477ac */ /* 0x000ea40008000a00 */
[----:B--2---:R2:W5:Y:S01]  /*0210*/  LDG.E R24, desc[UR4][R24.64] ;  /* 0x0000000418187981 */ /* 0x004562000c1e1900 */
[----:B------:R-:W-:Y:S05]  /*0220*/  BRA `(.L_x_2) ;  /* 0x0000000000087947 */ /* 0x000fea0003800000 */
.L_x_3:
[----:B------:R-:W2:Y:S02]  /*0230*/  LDCU UR4, c[0x0][0x8a0] ;  /* 0x00011400ff0477ac */ /* 0x000ea40008000800 */
[----:B--2---:R-:W-:Y:S02]  /*0240*/  MOV R24, UR4 ;  /* 0x0000000400187c02 */ /* 0x004fe40008000f00 */
.L_x_2:
[----:B------:R-:W-:Y:S01]  /*0250*/  IMAD.U32 R0, RZ, RZ, UR22 ;  /* 0x00000016ff007e24 */ /* 0x000fe2000f8e00ff */
[----:B------:R-:W-:Y:S04]  /*0260*/  BSSY.RECONVERGENT B0, `(.L_x_4) ;  /* 0x000000c000007945 */ /* 0x000fe80003800200 */
[C---:B------:R-:W-:Y:S02]  /*0270*/  ISETP.NE.OR P1, PT, R0.reuse, 0x1, !P3 ;  /* 0x000000010000780c */ /* 0x040fe40005f25670 */
[----:B------:R-:W-:-:S11]  /*0280*/  ISETP.NE.OR P0, PT, R0, 0x3, !P3 ;  /* 0x000000030000780c */ /* 0x000fd60005f05670 */
[----:B------:R-:W-:Y:S05]  /*0290*/  @P1 BRA `(.L_x_5) ;  /* 0x0000000000201947 */ /* 0x000fea0003800000 */
[----:B------:R-:W3:Y:S02]  /*02a0*/  LDCU.64 UR4, c[0x0][0x348] ;  /* 0x00006900ff0477ac */ /* 0x000ee40008000a00 */
[----:B---3--:R-:W-:Y:S02]  /*02b0*/  UIADD3 UR6, UP1, UPT, UR4, 0x80, URZ ;  /* 0x0000008004067890 */ /* 0x008fe4000ff3e0ff */
[----:B------:R-:W-:Y:S02]  /*02c0*/  UIADD3 UR4, UP0, UPT, UR4, 0x180, URZ ;  /* 0x0000018004047890 */ /* 0x000fe4000ff1e0ff */
[----:B------:R-:W-:Y:S02]  /*02d0*/  UIADD3.X UR7, UPT, UPT, URZ, UR5, URZ, UP1, !UPT ;  /* 0x00000005ff077290 */ /* 0x000fe40008ffe4ff */
[----:B------:R-:W-:-:S07]  /*02e0*/  UIADD3.X UR5, UPT, UPT, URZ, UR5, URZ, UP0, !UPT ;  /* 0x00000005ff057290 */ /* 0x000fce00087fe4ff */
[----:B------:R3:W-:Y:S02]  /*02f0*/  UTMACCTL.PF [UR6] ;  /* 0x00000000060079b9 */ /* 0x0007e40008040000 */
[----:B------:R3:W-:Y:S02]  /*0300*/  UTMACCTL.PF [UR4] ;  /* 0x00000000040079b9 */ /* 0x0007e40008040000 */
[----:B---3--:R-:W-:Y:S01]  /*0310*/  NOP ;  /* 0x0000000000007918 */ /* 0x008fe20000000000 */
.L_x_5:
[----:B------:R-:W-:Y:S05]  /*0320*/  BSYNC.RECONVERGENT B0 ;  /* 0x0000000000007941 */ /* 0x000fea0003800200 */
.L_x_4:
[----:B------:R-:W-:Y:S04]  /*0330*/  BSSY.RECONVERGENT B0, `(.L_x_6) ;  /* 0x000000a000007945 */ /* 0x000fe80003800200 */
        /* <DEDUP_REMOVED lines=9> */
.L_x_7:
[----:B------:R-:W-:Y:S05]  /*03d0*/  BSYNC.RECONVERGENT B0 ;  /* 0x0000000000007941 */ /* 0x000fea0003800200 */
.L_x_6:
[----:B------:R-:W3:Y:S01]  /*03e0*/  LDCU.64 UR4, c[0x0][0x888] ;  /* 0x00011100ff0477ac */ /* 0x000ee20008000a00 */
[----:B------:R-:W-:Y:S02]  /*03f0*/  UISETP.EQ.U32.AND UP1, UPT, UR8, URZ, UPT ;  /* 0x000000ff0800728c */ /* 0x000fe4000bf22070 */
[----:B------:R-:W-:Y:S02]  /*0400*/  UPLOP3.LUT UP3, UPT, UPT, UPT, UPT, 0x80, 0x8 ;  /* 0x000000000008789c */ /* 0x000fe40003f6f070 */
[----:B---3--:R-:W-:-:S04]  /*0410*/  UISETP.NE.U32.AND UP0, UPT, UR4, URZ, UPT ;  /* 0x000000ff0400728c */ /* 0x008fc8000bf05070 */
[----:B------:R-:W-:-:S04]  /*0420*/  UISETP.NE.AND.EX UP0, UPT, UR5, URZ, UPT, UP0 ;  /* 0x000000ff0500728c */ /* 0x000fc8000bf05300 */
[----:B------:R-:W-:-:S04]  /*0430*/  UISETP.EQ.OR.EX UP2, UPT, UR9, URZ, !UP0, UP1 ;  /* 0x000000ff0900728c */ /* 0x000fc8000c742710 */
[----:B------:R-:W-:-:S06]  /*0440*/  UP2UR UR4, UPR, URZ, 0x4 ;  /* 0x00000004ff047883 */ /* 0x000fcc0008000000 */
[----:B------:R-:W-:Y:S01]  /*0450*/  MOV R57, UR4 ;  /* 0x0000000400397c02 */ /* 0x000fe20008000f00 */
[----:B------:R-:W-:Y:S06]  /*0460*/  BRA.U !UP2, `(.L_x_8) ;  /* 0x000000010a207547 */ /* 0x000fec000b800000 */
[----:B------:R-:W-:Y:S01]  /*0470*/  UISETP.NE.U32.AND UP1, UPT, UR8, URZ, UPT ;  /* 0x000000ff0800728c */ /* 0x000fe2000bf25070 */
[----:B-----5:R-:W-:Y:S01]  /*0480*/  FSETP.NEU.AND P0, PT, R26, RZ, PT ;  /* 0x000000ff1a00720b */ /* 0x020fe20003f0d000 */
[----:B------:R-:W-:Y:S02]  /*0490*/  USEL UR4, URZ, 0xffffffff, UP0 ;  /* 0xffffffffff047887 */ /* 0x000fe40008000000 */
[----:B------:R-:W-:-:S10]  /*04a0*/  UISETP.NE.AND.EX UP1, UPT, UR9, URZ, UPT, UP1 ;  /* 0x000000ff0900728c */ /* 0x000fd4000bf25310 */
[----:B------:R-:W-:Y:S01]  /*04b0*/  VOTEU.ANY UP0, P0 ;  /* 0x0000000000ff7886 */ /* 0x000fe20000000100 */
[----:B------:R-:W-:-:S04]  /*04c0*/  @!UP1 USEL UR4, URZ, 0xffffffff, UP0 ;  /* 0xffffffffff049887 */ /* 0x000fc80008000000 */
[----:B------:R-:W-:-:S04]  /*04d0*/  ULOP3.LUT UR4, UR4, 0x1, URZ, 0xc0, !UPT ;  /* 0x0000000104047892 */ /* 0x000fc8000f8ec0ff */
[----:B------:R-:W-:-:S11]  /*04e0*/  UISETP.NE.U32.AND UP3, UPT, UR4, 0x1, UPT ;  /* 0x000000010400788c */ /* 0x000fd6000bf65070 */
.L_x_8:
[----:B------:R-:W3:Y:S01]  /*04f0*/  SHFL.IDX PT, R2, R54, RZ, 0x1f ;  /* 0x00001fff36027589 */ /* 0x000ee200000e0000 */
[----:B------:R-:W-:-:S04]  /*0500*/  UISETP.NE.AND UP0, UPT, UR22, 0x2, UPT ;  /* 0x000000021600788c */ /* 0x000fc8000bf05270 */
[----:B------:R-:W-:Y:S01]  /*0510*/  USEL UR37, URZ, 0x1, UP0 ;  /* 0x00000001ff257887 */ /* 0x000fe20008000000 */
[----:B---3--:R-:W-:-:S13]  /*0520*/  ISETP.NE.AND P0, PT, R2, RZ, PT ;  /* 0x000000ff0200720c */ /* 0x008fda0003f05270 */
[----:B------:R-:W-:Y:S05]  /*0530*/  @P0 BRA `(.L_x_9) ;  /* 0x0000000000580947 */ /* 0x000fea0003800000 */
[----:B------:R-:W3:Y:S01]  /*0540*/  S2UR UR4, SR_CgaCtaId ;  /* 0x00000000000479c3 */ /* 0x000ee20000008800 */
[----:B------:R-:W-:Y:S01]  /*0550*/  UMOV UR5, 0x400 ;  /* 0x0000040000057882 */ /* 0x000fe20000000000 */
[----:B------:R-:W-:Y:S01]  /*0560*/  UMOV UR8, 0x1 ;  /* 0x0000000100087882 */ /* 0x000fe20000000000 */
[----:B------:R-:W-:Y:S01]  /*0570*/  UMOV UR6, 0x2 ;  /* 0x0000000200067882 */ /* 0x000fe20000000000 */
[----:B------:R-:W-:-:S04]  /*0580*/  UIADD3 UR8, UPT, UPT, -UR8, 0x100000, URZ ;  /* 0x0010000008087890 */ /* 0x000fc8000fffe1ff */
[----:B------:R-:W-:Y:S02]  /*0590*/  USHF.L.U32 UR9, UR8, 0xb, URZ ;  /* 0x0000000b08097899 */ /* 0x000fe400080006ff */
[----:B------:R-:W-:Y:S02]  /*05a0*/  USHF.L.U32 UR8, UR8, 0x1, URZ ;  /* 0x0000000108087899 */ /* 0x000fe400080006ff */
[----:B------:R-:W-:-:S04]  /*05b0*/  UIADD3 UR6, UPT, UPT, -UR6, 0x100000, URZ ;  /* 0x0010000006067890 */ /* 0x000fc8000fffe1ff */
[----:B------:R-:W-:Y:S02]  /*05c0*/  USHF.L.U32 UR7, UR6, 0xb, URZ ;  /* 0x0000000b06077899 */ /* 0x000fe400080006ff */
[----:B------:R-:W-:Y:S01]  /*05d0*/  USHF.L.U32 UR6, UR6, 0x1, URZ ;  /* 0x0000000106067899 */ /* 0x000fe200080006ff */
[----:B------:R-:W-:Y:S01]  /*05e0*/  ELECT P0, URZ, PT ;  /* 0x0000000000ff782f */ /* 0x000fe20003800000 */
[----:B---3--:R-:W-:Y:S01]  /*05f0*/  ULEA UR4, UR4, UR5, 0x18 ;  /* 0x0000000504047291 */ /* 0x008fe2000f8ec0ff */
[----:B------:R-:W3:Y:S11]  /*0600*/  FENCE.VIEW.ASYNC.S ;  /* 0x00000000000073c6 */ /* 0x000ef60000000000 */
[----:B---3--:R3:W4:Y:S01]  /*0610*/  SYNCS.EXCH.64 URZ, [UR4], UR8 ;  /* 0x0000000804ff75b2 */ /* 0x0087220008000100 */
[----:B------:R3:W1:Y:S01]  /*0620*/  SYNCS.EXCH.64 URZ, [UR4+0x20], UR6 ;  /* 0x0000200604ff75b2 */ /* 0x0006620008000100 */
[----:B------:R3:W1:Y:S01]  /*0630*/  SYNCS.EXCH.64 URZ, [UR4+0x8], UR8 ;  /* 0x0000080804ff75b2 */ /* 0x0006620008000100 */
[----:B------:R3:W1:Y:S01]  /*0640*/  SYNCS.EXCH.64 URZ, [UR4+0x28], UR6 ;  /* 0x0000280604ff75b2 */ /* 0x0006620008000100 */
[----:B------:R3:W1:Y:S01]  /*0650*/  SYNCS.EXCH.64 URZ, [UR4+0x10], UR8 ;  /* 0x0000100804ff75b2 */ /* 0x0006620008000100 */
[----:B------:R3:W1:Y:S01]  /*0660*/  SYNCS.EXCH.64 URZ, [UR4+0x30], UR6 ;  /* 0x0000300604ff75b2 */ /* 0x0006620008000100 */
[----:B------:R3:W1:Y:S01]  /*0670*/  SYNCS.EXCH.64 URZ, [UR4+0x18], UR8 ;  /* 0x0000180804ff75b2 */ /* 0x0006620008000100 */
[----:B------:R3:W1:Y:S01]  /*0680*/  SYNCS.EXCH.64 URZ, [UR4+0x38], UR6 ;  /* 0x0000380604ff75b2 */ /* 0x0006620008000100 */
[----:B------:R-:W-:Y:S01]  /*0690*/  NOP ;  /* 0x0000000000007918 */ /* 0x000fe20000000000 */
.L_x_9:
[----:B------:R-:W2:Y:S01]  /*06a0*/  SHFL.IDX PT, R2, R54, RZ, 0x1f ;  /* 0x00001fff36027589 */ /* 0x000ea200000e0000 */
[----:B------:R-:W-:Y:S01]  /*06b0*/  NOP ;  /* 0x0000000000007918 */ /* 0x000fe20000000000 */
[----:B--2---:R-:W-:-:S13]  /*06c0*/  ISETP.NE.AND P0, PT, R2, 0x1, PT ;  /* 0x000000010200780c */ /* 0x004fda0003f05270 */
[----:B------:R-:W-:Y:S05]  /*06d0*/  @P0 BRA `(.L_x_10) ;  /* 0x0000000000500947 */ /* 0x000fea0003800000 */
[----:B---3--:R-:W2:Y:S01]  /*06e0*/  S2UR UR4, SR_CgaCtaId ;  /* 0x00000000000479c3 */ /* 0x008ea20000008800 */
        /* <DEDUP_REMOVED lines=10> */
[----:B--2---:R-:W-:Y:S01]  /*0790*/  ULEA UR4, UR4, UR5, 0x18 ;  /* 0x0000000504047291 */ /* 0x004fe2000f8ec0ff */
[----:B------:R-:W2:Y:S11]  /*07a0*/  FENCE.VIEW.ASYNC.S ;  /* 0x00000000000073c6 */ /* 0x000eb60000000000 */
[----:B--2---:R2:W3:Y:S01]  /*07b0*/  SYNCS.EXCH.64 URZ, [UR4+0x40], UR8 ;  /* 0x0000400804ff75b2 */ /* 0x0044e20008000100 */
[----:B------:R2:W1:Y:S01]  /*07c0*/  SYNCS.EXCH.64 URZ, [UR4+0x58], UR6 ;  /* 0x0000580604ff75b2 */ /* 0x0004620008000100 */
[----:B------:R2:W1:Y:S01]  /*07d0*/  SYNCS.EXCH.64 URZ, [UR4+0x48], UR8 ;  /* 0x0000480804ff75b2 */ /* 0x0004620008000100 */
[----:B------:R2:W1:Y:S01]  /*07e0*/  SYNCS.EXCH.64 URZ, [UR4+0x60], UR6 ;  /* 0x0000600604ff75b2 */ /* 0x0004620008000100 */
[----:B------:R2:W1:Y:S01]  /*07f0*/  SYNCS.EXCH.64 URZ, [UR4+0x50], UR8 ;  /* 0x0000500804ff75b2 */ /* 0x0004620008000100 */
[----:B------:R2:W1:Y:S01]  /*0800*/  SYNCS.EXCH.64 URZ, [UR4+0x68], UR6 ;  /* 0x0000680604ff75b2 */ /* 0x0004620008000100 */
[----:B------:R-:W-:Y:S01]  /*0810*/  NOP ;  /* 0x0000000000007918 */ /* 0x000fe20000000000 */
.L_x_10:
[----:B------:R-:W4:Y:S01]  /*0820*/  SHFL.IDX PT, R2, R54, RZ, 0x1f ;  /* 0x00001fff36027589 */ /* 0x000f2200000e0000 */
[----:B------:R-:W-:Y:S01]  /*0830*/  NOP ;  /* 0x0000000000007918 */ /* 0x000fe20000000000 */
[----:B----4-:R-:W-:-:S13]  /*0840*/  ISETP.NE.AND P0, PT, R2, 0x3, PT ;  /* 0x000000030200780c */ /* 0x010fda0003f05270 */
[----:B------:R-:W-:Y:S05]  /*0850*/  @P0 BRA `(.L_x_11) ;  /* 0x0000000000300947 */ /* 0x000fea0003800000 */
[----:B--23--:R-:W2:Y:S01]  /*0860*/  S2UR UR6, SR_CgaCtaId ;  /* 0x00000000000679c3 */ /* 0x00cea20000008800 */
[----:B------:R-:W-:Y:S01]  /*0870*/  UMOV UR4, 0x400 ;  /* 0x0000040000047882 */ /* 0x000fe20000000000 */
[----:B------:R-:W-:Y:S01]  /*0880*/  UMOV UR5, 0x20 ;  /* 0x0000002000057882 */ /* 0x000fe20000000000 */
[----:B------:R-:W-:Y:S01]  /*0890*/  ELECT P0, URZ, PT ;  /* 0x0000000000ff782f */ /* 0x000fe20003800000 */
[----:B--2---:R-:W-:Y:S02]  /*08a0*/  ULEA UR6, UR6, UR4, 0x18 ;  /* 0x0000000406067291 */ /* 0x004fe4000f8ec0ff */
[----:B------:R-:W-:-:S04]  /*08b0*/  UIADD3 UR4, UPT, UPT, -UR5, 0x100000, URZ ;  /* 0x0010000005047890 */ /* 0x000fc8000fffe1ff */
[----:B------:R-:W-:Y:S02]  /*08c0*/  USHF.L.U32 UR5, UR4, 0xb, URZ ;  /* 0x0000000b04057899 */ /* 0x000fe400080006ff */
[----:B------:R-:W-:Y:S01]  /*08d0*/  USHF.L.U32 UR4, UR4, 0x1, URZ ;  /* 0x0000000104047899 */ /* 0x000fe200080006ff */
[----:B------:R-:W2:Y:S11]  /*08e0*/  FENCE.VIEW.ASYNC.S ;  /* 0x00000000000073c6 */ /* 0x000eb60000000000 */
[----:B--2---:R4:W2:Y:S01]  /*08f0*/  SYNCS.EXCH.64 URZ, [UR6+0x70], UR4 ;  /* 0x0000700406ff75b2 */ /* 0x0048a20008000100 */
[----:B------:R4:W3:Y:S02]  /*0900*/  SYNCS.EXCH.64 URZ, [UR6+0x78], UR4 ;  /* 0x0000780406ff75b2 */ /* 0x0008e40008000100 */
[----:B----4-:R-:W-:Y:S01]  /*0910*/  NOP ;  /* 0x0000000000007918 */ /* 0x010fe20000000000 */
.L_x_11:
[----:B------:R-:W4:Y:S01]  /*0920*/  SHFL.IDX PT, R2, R54, RZ, 0x1f ;  /* 0x00001fff36027589 */ /* 0x000f2200000e0000 */
[----:B------:R-:W-:Y:S01]  /*0930*/  NOP ;  /* 0x0000000000007918 */ /* 0x000fe20000000000 */
[----:B----4-:R-:W-:-:S13]  /*0940*/  ISETP.NE.AND P0, PT, R2, 0x4, PT ;  /* 0x000000040200780c */ /* 0x010fda0003f05270 */
[----:B------:R-:W-:Y:S05]  /*0950*/  @P0 BRA `(.L_x_12) ;  /* 0x00000000004c0947 */ /* 0x000fea0003800000 */
[----:B--23--:R-:W2:Y:S01]  /*0960*/  S2UR UR6, SR_CgaCtaId ;  /* 0x00000000000679c3 */ /* 0x00cea20000008800 */
[----:B------:R-:W-:Y:S01]  /*0970*/  UMOV UR4, 0x1e0 ;  /* 0x000001e000047882 */ /* 0x000fe20000000000 */
[----:B------:R-:W-:Y:S01]  /*0980*/  UMOV UR5, 0x400 ;  /* 0x0000040000057882 */ /* 0x000fe20000000000 */
[----:B------:R-:W-:Y:S01]  /*0990*/  USEL UR4, UR4, 0x1a0, UP3 ;  /* 0x000001a004047887 */ /* 0x000fe20009800000 */
[----:B------:R-:W-:Y:S01]  /*09a0*/  UMOV UR8, 0x1 ;  /* 0x0000000100087882 */ /* 0x000fe20000000000 */
[----:B------:R-:W-:Y:S01]  /*09b0*/  ELECT P0, URZ, PT ;  /* 0x0000000000ff782f */ /* 0x000fe20003800000 */
[----:B------:R-:W-:-:S04]  /*09c0*/  UIADD3 UR8, UPT, UPT, -UR8, 0x100000, URZ ;  /* 0x0010000008087890 */ /* 0x000fc8000fffe1ff */
[----:B------:R-:W-:Y:S02]  /*09d0*/  USHF.L.U32 UR9, UR8, 0xb, URZ ;  /* 0x0000000b08097899 */ /* 0x000fe400080006ff */
[----:B------:R-:W-:Y:S02]  /*09e0*/  USHF.L.U32 UR8, UR8, 0x1, URZ ;  /* 0x0000000108087899 */ /* 0x000fe400080006ff */
[----:B--2---:R-:W-:Y:S02]  /*09f0*/  ULEA UR6, UR6, UR5, 0x18 ;  /* 0x0000000506067291 */ /* 0x004fe4000f8ec0ff */
[----:B------:R-:W-:-:S04]  /*0a00*/  UIADD3 UR4, UPT, UPT, -UR4, 0x100000, URZ ;  /* 0x0010000004047890 */ /* 0x000fc8000fffe1ff */
[----:B------:R-:W-:Y:S02]  /*0a10*/  USHF.L.U32 UR5, UR4, 0xb, URZ ;  /* 0x0000000b04057899 */ /* 0x000fe400080006ff */
[----:B------:R-:W-:Y:S01]  /*0a20*/  USHF.L.U32 UR4, UR4, 0x1, URZ ;  /* 0x0000000104047899 */ /* 0x000fe200080006ff */
[----:B------:R-:W2:Y:S03]  /*0a30*/  FENCE.VIEW.ASYNC.S ;  /* 0x00000000000073c6 */ /* 0x000ea60000000000 */
[----:B--2---:R4:W2:Y:S08]  /*0a40*/  SYNCS.EXCH.64 URZ, [UR6+0x80], UR8 ;  /* 0x0000800806ff75b2 */ /* 0x0048b00008000100 */
[----:B------:R4:W3:Y:S01]  /*0a50*/  SYNCS.EXCH.64 URZ, [UR6+0x90], UR4 ;  /* 0x0000900406ff75b2 */ /* 0x0008e20008000100 */
[----:B------:R4:W1:Y:S01]  /*0a60*/  SYNCS.EXCH.64 URZ, [UR6+0x88], UR8 ;  /* 0x0000880806ff75b2 */ /* 0x0008620008000100 */
[----:B------:R4:W1:Y:S02]  /*0a70*/  SYNCS.EXCH.64 URZ, [UR6+0x98], UR4 ;  /* 0x0000980406ff75b2 */ /* 0x0008640008000100 */
[----:B----4-:R-:W-:Y:S01]  /*0a80*/  NOP ;  /* 0x0000000000007918 */ /* 0x010fe20000000000 */
.L_x_12:
[----:B------:R-:W4:Y:S01]  /*0a90*/  SHFL.IDX PT, R2, R54, RZ, 0x1f ;  /* 0x00001fff36027589 */ /* 0x000f2200000e0000 */
[----:B------:R-:W-:Y:S01]  /*0aa0*/  NOP ;  /* 0x0000000000007918 */ /* 0x000fe20000000000 */
[----:B----4-:R-:W-:-:S13]  /*0ab0*/  ISETP.NE.AND P0, PT, R2, 0x5, PT ;  /* 0x000000050200780c */ /* 0x010fda0003f05270 */
[----:B------:R-:W-:Y:S05]  /*0ac0*/  @P0 BRA `(.L_x_13) ;  /* 0x0000000000580947 */ /* 0x000fea0003800000 */
[----:B--23--:R-:W2:Y:S01]  /*0ad0*/  S2UR UR4, SR_CgaCtaId ;  /* 0x00000000000479c3 */ /* 0x00cea20000008800 */
        /* <DEDUP_REMOVED lines=12> */
[----:B--2---:R4:W2:Y:S01]  /*0ba0*/  SYNCS.EXCH.64 URZ, [UR4+0xa0], UR8 ;  /* 0x0000a00804ff75b2 */ /* 0x0048a20008000100 */
[----:B------:R4:W3:Y:S01]  /*0bb0*/  SYNCS.EXCH.64 URZ, [UR4+0xc0], UR6 ;  /* 0x0000c00604ff75b2 */ /* 0x0008e20008000100 */
[----:B------:R4:W1:Y:S01]  /*0bc0*/  SYNCS.EXCH.64 URZ, [UR4+0xa8], UR8 ;  /* 0x0000a80804ff75b2 */ /* 0x0008620008000100 */
[----:B------:R4:W1:Y:S01]  /*0bd0*/  SYNCS.EXCH.64 URZ, [UR4+0xc8], UR6 ;  /* 0x0000c80604ff75b2 */ /* 0x0008620008000100 */
[----:B------:R4:W1:Y:S01]  /*0be0*/  SYNCS.EXCH.64 URZ, [UR4+0xb0], UR8 ;  /* 0x0000b00804ff75b2 */ /* 0x0008620008000100 */
[----:B------:R4:W1:Y:S01]  /*0bf0*/  SYNCS.EXCH.64 URZ, [UR4+0xd0], UR6 ;  /* 0x0000d00604ff75b2 */ /* 0x0008620008000100 */
[----:B------:R4:W1:Y:S01]  /*0c00*/  SYNCS.EXCH.64 URZ, [UR4+0xb8], UR8 ;  /* 0x0000b80804ff75b2 */ /* 0x0008620008000100 */
[----:B------:R4:W1:Y:S02]  /*0c10*/  SYNCS.EXCH.64 URZ, [UR4+0xd8], UR6 ;  /* 0x0000d80604ff75b2 */ /* 0x0008640008000100 */
[----:B----4-:R-:W-:Y:S01]  /*0c20*/  NOP ;  /* 0x0000000000007918 */ /* 0x010fe20000000000 */
.L_x_13:
[----:B------:R-:W4:Y:S01]  /*0c30*/  SHFL.IDX PT, R2, R54, RZ, 0x1f ;  /* 0x00001fff36027589 */ /* 0x000f2200000e0000 */
[----:B------:R-:W1:Y:S01]  /*0c40*/  S2UR UR54, SR_CgaCtaId ;  /* 0x00000000003679c3 */ /* 0x000e620000008800 */
[----:B------:R-:W-:Y:S01]  /*0c50*/  NOP ;  /* 0x0000000000007918 */ /* 0x000fe20000000000 */
[----:B----4-:R-:W-:-:S13]  /*0c60*/  ISETP.NE.AND P0, PT, R2, 0x3, PT ;  /* 0x000000030200780c */ /* 0x010fda0003f05270 */
[----:B-1----:R-:W-:Y:S05]  /*0c70*/  @P0 BRA `(.L_x_14) ;  /* 0x0000000000340947 */ /* 0x002fea0003800000 */
[----:B--23--:R-:W-:Y:S01]  /*0c80*/  UMOV UR4, 0x400 ;  /* 0x0000040000047882 */ /* 0x00cfe20000000000 */
[----:B------:R-:W-:Y:S01]  /*0c90*/  UMOV UR6, 0x20 ;  /* 0x0000002000067882 */ /* 0x000fe20000000000 */
[----:B------:R-:W-:Y:S02]  /*0ca0*/  ULEA UR4, UR54, UR4, 0x18 ;  /* 0x0000000436047291 */ /* 0x000fe4000f8ec0ff */
[----:B------:R-:W-:-:S04]  /*0cb0*/  UIADD3 UR6, UPT, UPT, -UR6, 0x100000, URZ ;  /* 0x0010000006067890 */ /* 0x000fc8000fffe1ff */
[----:B------:R-:W-:Y:S02]  /*0cc0*/  USHF.L.U32 UR7, UR6, 0xb, URZ ;  /* 0x0000000b06077899 */ /* 0x000fe400080006ff */
[----:B------:R-:W-:Y:S01]  /*0cd0*/  USHF.L.U32 UR6, UR6, 0x1, URZ ;  /* 0x0000000106067899 */ /* 0x000fe200080006ff */
[----:B------:R-:W-:Y:S01]  /*0ce0*/  ELECT P0, URZ, PT ;  /* 0x0000000000ff782f */ /* 0x000fe20003800000 */
[----:B------:R-:W1:Y:S10]  /*0cf0*/  FENCE.VIEW.ASYNC.S ;  /* 0x00000000000073c6 */ /* 0x000e740000000000 */
[----:B-1----:R1:W4:Y:S01]  /*0d00*/  SYNCS.EXCH.64 URZ, [UR4+0xe0], UR6 ;  /* 0x0000e00604ff75b2 */ /* 0x0023220008000100 */
[----:B------:R1:W2:Y:S01]  /*0d10*/  SYNCS.EXCH.64 URZ, [UR4+0xf0], UR6 ;  /* 0x0000f00604ff75b2 */ /* 0x0002a20008000100 */
[----:B------:R1:W3:Y:S01]  /*0d20*/  SYNCS.EXCH.64 URZ, [UR4+0xe8], UR6 ;  /* 0x0000e80604ff75b2 */ /* 0x0002e20008000100 */
[----:B------:R1:W1:Y:S01]  /*0d30*/  SYNCS.EXCH.64 URZ, [UR4+0xf8], UR6 ;  /* 0x0000f80604ff75b2 */ /* 0x0002620008000100 */
[----:B------:R-:W-:Y:S01]  /*0d40*/  NOP ;  /* 0x0000000000007918 */ /* 0x000fe20000000000 */
.L_x_14:
[----:B-123--:R-:W1:Y:S01]  /*0d50*/  LDCU UR4, c[0x0][0x36c] ;  /* 0x00006d80ff0477ac */ /* 0x00ee620008000800 */
[----:B------:R-:W-:Y:S01]  /*0d60*/  ISETP.NE.OR P3, PT, R0, 0x2, !P3 ;  /* 0x000000020000780c */ /* 0x000fe20005f65670 */
[----:B------:R-:W-:Y:S01]  /*0d70*/  NOP ;  /* 0x0000000000007918 */ /* 0x000fe20000000000 */
[----:B------:R-:W-:Y:S01]  /*0d80*/  LOP3.LUT R0, R64, 0x1f, RZ, 0xc0, !PT ;  /* 0x0000001f40007812 */ /* 0x000fe200078ec0ff */
[----:B------:R-:W-:Y:S02]  /*0d90*/  UISETP.NE.AND UP4, UPT, UR22, URZ, UPT ;  /* 0x000000ff1600728c */ /* 0x000fe4000bf85270 */
[----:B-1----:R-:W-:-:S09]  /*0da0*/  UISETP.EQ.U32.AND UP5, UPT, UR4, 0x1, UPT ;  /* 0x000000010400788c */ /* 0x002fd2000bfa2070 */
[----:B------:R-:W-:Y:S05]  /*0db0*/  BRA.U !UP5, `(.L_x_15) ;  /* 0x000000010d087547 */ /* 0x000fea000b800000 */
[----:B----4-:R-:W-:Y:S01]  /*0dc0*/  UCGABAR_ARV ;  /* 0x00000000000079c7 */ /* 0x010fe20008000000 */
[----:B------:R-:W-:Y:S05]  /*0dd0*/  BRA `(.L_x_16) ;  /* 0x0000000000047947 */ /* 0x000fea0003800000 */
.L_x_15:
[----:B----4-:R-:W-:Y:S01]  /*0de0*/  NOP ;  /* 0x0000000000007918 */ /* 0x010fe20000000000 */
.L_x_16:
[----:B------:R-:W1:Y:S01]  /*0df0*/  S2UR UR7, SR_CTAID.X ;  /* 0x00000000000779c3 */ /* 0x000e620000002500 */
[----:B------:R-:W-:-:S05]  /*0e00*/  CS2R.32 R56, SR_CgaSize ;  /* 0x0000000000387805 */ /* 0x000fca0000008a00 */
[----:B------:R-:W-:-:S05]  /*0e10*/  IMAD R56, R56, -0xa0, RZ ;  /* 0xffffff6038387824 */ /* 0x000fca00078e02ff */
[----:B------:R-:W-:-:S14]  /*0e20*/  R2UR UR5, R56 ;  /* 0x00000000380572ca */ /* 0x000fdc00000e0000 */
[----:B------:R-:W2:Y:S01]  /*0e30*/  LDCU UR5, c[0x0][UR5+0x2b0] ;  /* 0x00005600050577ac */ /* 0x000ea20008000800 */
[----:B------:R-:W-:-:S05]  /*0e40*/  CS2R.32 R56, SR_CgaSize ;  /* 0x0000000000387805 */ /* 0x000fca0000008a00 */
[----:B------:R-:W-:-:S05]  /*0e50*/  IMAD R56, R56, -0xa0, RZ ;  /* 0xffffff6038387824 */ /* 0x000fca00078e02ff */
[----:B------:R-:W-:-:S14]  /*0e60*/  R2UR UR4, R56 ;  /* 0x00000000380472ca */ /* 0x000fdc00000e0000 */
[----:B------:R-:W3:Y:S01]  /*0e70*/  LDCU UR4, c[0x0][UR4+0x2b4] ;  /* 0x00005680040477ac */ /* 0x000ee20008000800 */
[----:B------:R-:W4:Y:S01]  /*0e80*/  S2UR UR8, SR_CTAID.Y ;  /* 0x00000000000879c3 */ /* 0x000f220000002600 */
[----:B------:R-:W-:-:S05]  /*0e90*/  CS2R.32 R56, SR_CgaSize ;  /* 0x0000000000387805 */ /* 0x000fca0000008a00 */
[----:B------:R-:W-:-:S05]  /*0ea0*/  IMAD R56, R56, -0xa0, RZ ;  /* 0xffffff6038387824 */ /* 0x000fca00078e02ff */
[----:B------:R-:W-:-:S14]  /*0eb0*/  R2UR UR9, R56 ;  /* 0x00000000380972ca */ /* 0x000fdc00000e0000 */
[----:B------:R-:W3:Y:S01]  /*0ec0*/  LDCU UR9, c[0x0][UR9+0x2a0] ;  /* 0x00005400090977ac */ /* 0x000ee20008000800 */
[----:B------:R-:W-:-:S05]  /*0ed0*/  CS2R.32 R56, SR_CgaSize ;  /* 0x0000000000387805 */ /* 0x000fca0000008a00 */
[----:B------:R-:W-:-:S05]  /*0ee0*/  IMAD R56, R56, -0xa0, RZ ;  /* 0xffffff6038387824 */ /* 0x000fca00078e02ff */
[----:B------:R-:W-:-:S14]  /*0ef0*/  R2UR UR10, R56 ;  /* 0x00000000380a72ca */ /* 0x000fdc00000e0000 */
[----:B------:R-:W3:Y:S01]  /*0f00*/  LDCU UR10, c[0x0][UR10+0x2a4] ;  /* 0x000054800a0a77ac */ /* 0x000ee20008000800 */
[----:B------:R-:W3:Y:S01]  /*0f10*/  S2UR UR36, SR_CTAID.Z ;  /* 0x00000000002479c3 */ /* 0x000ee20000002700 */
[----:B------:R-:W3:Y:S01]  /*0f20*/  LDCU UR23, c[0x0][0xb24] ;  /* 0x00016480ff1777ac */ /* 0x000ee20008000800 */
[----:B------:R-:W3:Y:S01]  /*0f30*/  LDCU UR42, c[0x0][0xb24] ;  /* 0x00016480ff2a77ac */ /* 0x000ee20008000800 */
[----:B-1----:R-:W-:Y:S01]  /*0f40*/  I2FP.F32.U32 R3, UR7 ;  /* 0x0000000700037c45 */ /* 0x002fe20008201000 */
[----:B------:R-:W1:Y:S04]  /*0f50*/  LDCU UR27, c[0x0][0xb30] ;  /* 0x00016600ff1b77ac */ /* 0x000e680008000800 */
[----:B--2---:R-:W-:Y:S01]  /*0f60*/  FMUL R3, R3, UR5 ;  /* 0x0000000503037c20 */ /* 0x004fe20008400000 */
[----:B------:R-:W-:Y:S01]  /*0f70*/  USHF.L.U32 UR29, UR54, 0xa, URZ ;  /* 0x0000000a361d7899 */ /* 0x000fe200080006ff */
[----:B----4-:R-:W-:Y:S01]  /*0f80*/  I2FP.F32.U32 R2, UR8 ;  /* 0x0000000800027c45 */ /* 0x010fe20008201000 */
[----:B------:R-:W-:Y:S01]  /*0f90*/  UMOV UR25, UR7 ;  /* 0x0000000700197c82 */ /* 0x000fe20008000000 */
[----:B------:R-:W-:-:S02]  /*0fa0*/  UMOV UR26, UR8 ;  /* 0x00000008001a7c82 */ /* 0x000fc40008000000 */
[----:B------:R-:W2:Y:S01]  /*0fb0*/  F2I.U32.TRUNC.NTZ R3, R3 ;  /* 0x0000000300037305 */ /* 0x000ea2000020f000 */
[----:B---3--:R-:W-:Y:S01]  /*0fc0*/  UISETP.GE.AND UP2, UPT, UR23, 0x1, UPT ;  /* 0x000000011700788c */ /* 0x008fe2000bf46270 */
[----:B------:R-:W-:-:S06]  /*0fd0*/  FMUL R2, R2, UR4 ;  /* 0x0000000402027c20 */ /* 0x000fcc0008400000 */
[----:B------:R-:W3:Y:S01]  /*0fe0*/  F2I.U32.TRUNC.NTZ R2, R2 ;  /* 0x0000000200027305 */ /* 0x000ee2000020f000 */
[----:B--2---:R-:W-:Y:S02]  /*0ff0*/  R2UR UR4, R3 ;  /* 0x00000000030472ca */ /* 0x004fe400000e0000 */
[----:B---3--:R-:W-:Y:S02]  /*1000*/  R2UR UR6, R2 ;  /* 0x00000000020672ca */ /* 0x008fe400000e0000 */
[----:B------:R-:W-:-:S09]  /*1010*/  PRMT R2, RZ, 0x7610, R2 ;  /* 0x00007610ff027816 */ /* 0x000fd20000000002 */
[----:B------:R-:W-:-:S04]  /*1020*/  UIADD3 UR5, UPT, UPT, -UR4, URZ, URZ ;  /* 0x000000ff04057290 */ /* 0x000fc8000fffe1ff */
[----:B------:R-:W-:Y:S02]  /*1030*/  UIMAD UR5, UR9, UR5, UR7 ;  /* 0x00000005090572a4 */ /* 0x000fe4000f8e0207 */
[----:B------:R-:W-:-:S04]  /*1040*/  UIADD3 UR4, UPT, UPT, -UR6, URZ, URZ ;  /* 0x000000ff06047290 */ /* 0x000fc8000fffe1ff */
[----:B------:R-:W-:Y:S01]  /*1050*/  IMAD.U32 R56, RZ, RZ, UR5 ;  /* 0x00000005ff387e24 */ /* 0x000fe2000f8e00ff */
[----:B------:R-:W-:-:S06]  /*1060*/  UIMAD UR4, UR10, UR4, UR8 ;  /* 0x000000040a0472a4 */ /* 0x000fcc000f8e0208 */
[----:B------:R-:W-:Y:S01]  /*1070*/  IMAD.U32 R55, RZ, RZ, UR4 ;  /* 0x00000004ff377e24 */ /* 0x000fe2000f8e00ff */
[----:B-1----:R-:W-:Y:S06]  /*1080*/  BRA.U UP4, `(.L_x_17) ;  /* 0x00000001042c7547 */ /* 0x002fec000b800000 */
[----:B------:R-:W-:Y:S02]  /*1090*/  R2UR UR5, R55 ;  /* 0x00000000370572ca */ /* 0x000fe400000e0000 */
[----:B------:R-:W-:-:S11]  /*10a0*/  R2UR UR4, R56 ;  /* 0x00000000380472ca */ /* 0x000fd600000e0000 */
[----:B------:R-:W-:Y:S02]  /*10b0*/  UISETP.NE.AND UP0, UPT, UR5, URZ, UPT ;  /* 0x000000ff0500728c */ /* 0x000fe4000bf05270 */
[----:B------:R-:W-:Y:S02]  /*10c0*/  UISETP.NE.AND UP1, UPT, UR5, 0x1, UPT ;  /* 0x000000010500788c */ /* 0x000fe4000bf25270 */
[----:B------:R-:W-:-:S04]  /*10d0*/  UISETP.EQ.OR UP0, UPT, UR4, URZ, !UP0 ;  /* 0x000000ff0400728c */ /* 0x000fc8000c702670 */
[----:B------:R-:W-:Y:S02]  /*10e0*/  USEL UR5, URZ, 0x1, !UP0 ;  /* 0x00000001ff057887 */ /* 0x000fe4000c000000 */
[----:B------:R-:W-:Y:S02]  /*10f0*/  UISETP.NE.AND UP0, UPT, UR4, URZ, UPT ;  /* 0x000000ff0400728c */ /* 0x000fe4000bf05270 */
[----:B------:R-:W-:-:S04]  /*1100*/  USEL UR4, URZ, 0x2, UP1 ;  /* 0x00000002ff047887 */ /* 0x000fc80008800000 */
[----:B------:R-:W-:-:S04]  /*1110*/  USEL UR4, UR4, 0x2, UP0 ;  /* 0x0000000204047887 */ /* 0x000fc80008000000 */
[----:B------:R-:W-:-:S06]  /*1120*/  UIADD3 UR4, UPT, UPT, UR5, UR4, URZ ;  /* 0x0000000405047290 */ /* 0x000fcc000fffe0ff */
[----:B------:R-:W-:Y:S02]  /*1130*/  IMAD.U32 R2, RZ, RZ, UR4 ;  /* 0x00000004ff027e24 */ /* 0x000fe4000f8e00ff */
.L_x_17:
[----:B------:R-:W-:Y:S05]  /*1140*/  BRA.U !UP2, `(.L_x_18) ;  /* 0x000000010ad47547 */ /* 0x000fea000b800000 */
[----:B------:R-:W1:Y:S01]  /*1150*/  LDCU.128 UR12, c[0x0][0xb10] ;  /* 0x00016200ff0c77ac */ /* 0x000e620008000c00 */
[----:B------:R-:W2:Y:S01]  /*1160*/  LDCU UR6, c[0x0][0x370] ;  /* 0x00006e00ff0677ac */ /* 0x000ea20008000800 */
[----:B------:R-:W3:Y:S01]  /*1170*/  LDCU UR5, c[0x0][0x374] ;  /* 0x00006e80ff0577ac */ /* 0x000ee20008000800 */
[----:B------:R-:W4:Y:S01]  /*1180*/  LDCU UR24, c[0x0][0xb0c] ;  /* 0x00016180ff1877ac */ /* 0x000f220008000800 */
[----:B------:R-:W4:Y:S01]  /*1190*/  LDCU UR4, c[0x0][0xb20] ;  /* 0x00016400ff0477ac */ /* 0x000f220008000800 */
[----:B------:R-:W4:Y:S01]  /*11a0*/  LDCU.64 UR8, c[0x0][0xb28] ;  /* 0x00016500ff0877ac */ /* 0x000f220008000a00 */
[----:B-1----:R-:W-:Y:S02]  /*11b0*/  UISETP.NE.AND UP0, UPT, UR14, 0x1, UPT ;  /* 0x000000010e00788c */ /* 0x002fe4000bf05270 */
[----:B---3--:R-:W-:Y:S02]  /*11c0*/  UIMAD.WIDE.U32 UR10, UR5, UR15, URZ ;  /* 0x0000000f050a72a5 */ /* 0x008fe4000f8e00ff */
[----:B--2---:R-:W-:-:S02]  /*11d0*/  UIMAD.WIDE.U32 UR18, UR6, UR12, URZ ;  /* 0x0000000c061272a5 */ /* 0x004fc4000f8e00ff */
[----:B----4-:R-:W-:Y:S02]  /*11e0*/  UISETP.NE.AND UP1, UPT, UR24, 0x1, UPT ;  /* 0x000000011800788c */ /* 0x010fe4000bf25270 */
[----:B------:R-:W-:Y:S01]  /*11f0*/  UISETP.NE.AND UP2, UPT, UR23, 0x1, UPT ;  /* 0x000000011700788c */ /* 0x000fe2000bf45270 */
[----:B------:R-:W-:Y:S02]  /*1200*/  UMOV UR10, UR11 ;  /* 0x0000000b000a7c82 */ /* 0x000fe40008000000 */
[----:B------:R-:W-:Y:S01]  /*1210*/  UMOV UR18, UR19 ;  /* 0x0000001300127c82 */ /* 0x000fe20008000000 */
[----:B------:R-:W-:Y:S02]  /*1220*/  @UP0 USHF.R.U32.HI UR5, URZ, UR4, UR10 ;  /* 0x00000004ff050299 */ /* 0x000fe4000801160a */
[----:B------:R-:W-:Y:S02]  /*1230*/  UIMAD.WIDE.U32 UR20, UR26, UR15, URZ ;  /* 0x0000000f1a1472a5 */ /* 0x000fe4000f8e00ff */
[----:B------:R-:W-:-:S02]  /*1240*/  UIMAD.WIDE.U32 UR10, UR5, UR8, URZ ;  /* 0x00000008050a72a5 */ /* 0x000fc4000f8e00ff */
[----:B------:R-:W-:Y:S02]  /*1250*/  @UP1 USHF.R.U32.HI UR6, URZ, UR13, UR18 ;  /* 0x0000000dff061299 */ /* 0x000fe40008011612 */
[----:B------:R-:W-:Y:S02]  /*1260*/  UIMAD.WIDE.U32 UR16, UR25, UR12, URZ ;  /* 0x0000000c191072a5 */ /* 0x000fe4000f8e00ff */
[----:B------:R-:W-:Y:S01]  /*1270*/  UIMAD.WIDE.U32 UR18, UR6, UR8, URZ ;  /* 0x00000008061272a5 */ /* 0x000fe2000f8e00ff */
[----:B------:R-:W-:Y:S01]  /*1280*/  UMOV UR20, UR21 ;  /* 0x0000001500147c82 */ /* 0x000fe20008000000 */
[----:B------:R-:W-:Y:S01]  /*1290*/  UMOV UR10, UR11 ;  /* 0x0000000b000a7c82 */ /* 0x000fe20008000000 */
[----:B------:R-:W-:Y:S02]  /*12a0*/  USHF.R.U32.HI UR20, URZ, UR4, UR20 ;  /* 0x00000004ff147299 */ /* 0x000fe40008011614 */
[----:B------:R-:W-:Y:S02]  /*12b0*/  @UP2 USHF.R.U32.HI UR5, URZ, UR9, UR10 ;  /* 0x00000009ff052299 */ /* 0x000fe4000801160a */
[----:B------:R-:W-:Y:S01]  /*12c0*/  UMOV UR7, UR19 ;  /* 0x0000001300077c82 */ /* 0x000fe20008000000 */
[----:B------:R-:W-:Y:S01]  /*12d0*/  UMOV UR16, UR17 ;  /* 0x0000001100107c82 */ /* 0x000fe20008000000 */
[----:B------:R-:W-:-:S02]  /*12e0*/  @UP2 USHF.R.U32.HI UR6, URZ, UR9, UR7 ;  /* 0x00000009ff062299 */ /* 0x000fc40008011607 */
[----:B------:R-:W-:Y:S02]  /*12f0*/  USHF.R.U32.HI UR13, URZ, UR13, UR16 ;  /* 0x0000000dff0d7299 */ /* 0x000fe40008011610 */
[----:B------:R-:W-:Y:S02]  /*1300*/  USEL UR4, UR26, UR20, !UP0 ;  /* 0x000000141a047287 */ /* 0x000fe4000c000000 */
[----:B------:R-:W-:Y:S02]  /*1310*/  UIMAD UR7, UR5, UR23, URZ ;  /* 0x00000017050772a4 */ /* 0x000fe4000f8e02ff */
[----:B------:R-:W-:Y:S02]  /*1320*/  USEL UR5, UR25, UR13, !UP1 ;  /* 0x0000000d19057287 */ /* 0x000fe4000c800000 */
[----:B------:R-:W-:Y:S02]  /*1330*/  UIMAD UR12, UR6, UR23, URZ ;  /* 0x00000017060c72a4 */ /* 0x000fe4000f8e02ff */
[----:B------:R-:W-:-:S02]  /*1340*/  UISETP.GE.AND UP0, UPT, UR4, UR7, UPT ;  /* 0x000000070400728c */ /* 0x000fc4000bf06270 */
[----:B------:R-:W-:Y:S02]  /*1350*/  UIMAD.WIDE.U32 UR10, UR4, UR8, URZ ;  /* 0x00000008040a72a5 */ /* 0x000fe4000f8e00ff */
[----:B------:R-:W-:Y:S02]  /*1360*/  UISETP.GE.OR UP0, UPT, UR5, UR12, UP0 ;  /* 0x0000000c0500728c */ /* 0x000fe40008706670 */
[----:B------:R-:W-:Y:S02]  /*1370*/  UIMAD.WIDE.U32 UR12, UR5, UR8, URZ ;  /* 0x00000008050c72a5 */ /* 0x000fe4000f8e00ff */
[----:B------:R-:W-:Y:S01]  /*1380*/  UIADD3 UR10, UPT, UPT, -UR4, URZ, URZ ;  /* 0x000000ff040a7290 */ /* 0x000fe2000fffe1ff */
[----:B------:R-:W-:Y:S01]  /*1390*/  UMOV UR8, UR11 ;  /* 0x0000000b00087c82 */ /* 0x000fe20008000000 */
[----:B------:R-:W-:Y:S02]  /*13a0*/  UIADD3 UR11, UPT, UPT, -UR5, URZ, URZ ;  /* 0x000000ff050b7290 */ /* 0x000fe4000fffe1ff */
[----:B------:R-:W-:-:S03]  /*13b0*/  USHF.R.U32.HI UR8, URZ, UR9, UR8 ;  /* 0x00000009ff087299 */ /* 0x000fc60008011608 */
[----:B------:R-:W-:Y:S01]  /*13c0*/  @!UP0 UMOV UR7, UR13 ;  /* 0x0000000d00078c82 */ /* 0x000fe20008000000 */
[----:B------:R-:W-:Y:S02]  /*13d0*/  UIMAD UR26, UR14, UR10, UR26 ;  /* 0x0000000a0e1a72a4 */ /* 0x000fe4000f8e021a */
[----:B------:R-:W-:Y:S02]  /*13e0*/  USEL UR8, UR4, UR8, !UP2 ;  /* 0x0000000804087287 */ /* 0x000fe4000d000000 */
[----:B------:R-:W-:Y:S02]  /*13f0*/  @!UP0 USHF.R.U32.HI UR7, URZ, UR9, UR7 ;  /* 0x00000009ff078299 */ /* 0x000fe40008011607 */
[----:B------:R-:W-:Y:S02]  /*1400*/  UIADD3 UR9, UPT, UPT, -UR8, URZ, URZ ;  /* 0x000000ff08097290 */ /* 0x000fe4000fffe1ff */
[----:B------:R-:W-:Y:S02]  /*1410*/  @!UP0 USEL UR7, UR5, UR7, !UP2 ;  /* 0x0000000705078287 */ /* 0x000fe4000d000000 */
[----:B------:R-:W-:-:S02]  /*1420*/  UIMAD UR9, UR23, UR9, UR4 ;  /* 0x00000009170972a4 */ /* 0x000fc4000f8e0204 */
[----:B------:R-:W-:Y:S02]  /*1430*/  @!UP0 UIADD3 UR8, UPT, UPT, UR8, -UR7, URZ ;  /* 0x8000000708088290 */ /* 0x000fe4000fffe0ff */
[----:B------:R-:W-:Y:S02]  /*1440*/  @!UP0 UIMAD UR6, UR9, UR6, UR7 ;  /* 0x00000006090682a4 */ /* 0x000fe4000f8e0207 */
[----:B------:R-:W-:Y:S02]  /*1450*/  @!UP0 UIMAD UR4, UR8, UR23, UR5 ;  /* 0x00000017080482a4 */ /* 0x000fe4000f8e0205 */
[----:B------:R-:W-:Y:S02]  /*1460*/  UIMAD UR25, UR24, UR11, UR25 ;  /* 0x0000000b181972a4 */ /* 0x000fe4000f8e0219 */
[----:B------:R-:W-:Y:S01]  /*1470*/  UIMAD UR26, UR4, UR14, UR26 ;  /* 0x0000000e041a72a4 */ /* 0x000fe2000f8e021a */
[----:B------:R-:W-:Y:S02]  /*1480*/  @!UP0 UMOV UR5, UR6 ;  /* 0x0000000600058c82 */ /* 0x000fe40008000000 */
[----:B------:R-:W-:-:S12]  /*1490*/  UIMAD UR25, UR5, UR24, UR25 ;  /* 0x00000018051972a4 */ /* 0x000fd8000f8e0219 */
.L_x_18:
[----:B------:R-:W-:Y:S02]  /*14a0*/  UISETP.NE.AND UP1, UPT, UR27, 0x1, UPT ;  /* 0x000000011b00788c */ /* 0x000fe4000bf25270 */
[----:B------:R-:W-:Y:S02]  /*14b0*/  UISETP.NE.AND UP0, UPT, UR22, 0x2, UPT ;  /* 0x000000021600788c */ /* 0x000fe4000bf05270 */
[----:B------:R-:W-:-:S05]  /*14c0*/  ULOP3.LUT UR29, UR29, 0x400, URZ, 0xc0, !UPT ;  /* 0x000004001d1d7892 */ /* 0x000fca000f8ec0ff */
[----:B------:R-:W-:Y:S07]  /*14d0*/  BRA.U UP1, `(.L_x_19) ;  /* 0x0000000101447547 */ /* 0x000fee000b800000 */
[----:B------:R-:W1:Y:S01]  /*14e0*/  LDCU.128 UR8, c[0x0][0xb10] ;  /* 0x00016200ff0877ac */ /* 0x000e620008000c00 */
[----:B------:R-:W2:Y:S01]  /*14f0*/  LDCU UR12, c[0x0][0xb0c] ;  /* 0x00016180ff0c77ac */ /* 0x000ea20008000800 */
[----:B------:R-:W3:Y:S01]  /*1500*/  LDCU UR13, c[0x0][0xb20] ;  /* 0x00016400ff0d77ac */ /* 0x000ee20008000800 */
[----:B-1----:R-:W-:Y:S02]  /*1510*/  UIMAD.WIDE.U32 UR6, UR25, UR8, URZ ;  /* 0x00000008190672a5 */ /* 0x002fe4000f8e00ff */
[----:B------:R-:W-:Y:S02]  /*1520*/  UIMAD.WIDE.U32 UR4, UR26, UR11, URZ ;  /* 0x0000000b1a0472a5 */ /* 0x000fe4000f8e00ff */
[----:B--2---:R-:W-:Y:S02]  /*1530*/  UISETP.NE.AND UP2, UPT, UR12, 0x1, UPT ;  /* 0x000000010c00788c */ /* 0x004fe4000bf45270 */
[----:B------:R-:W-:Y:S01]  /*1540*/  UISETP.NE.AND UP1, UPT, UR10, 0x1, UPT ;  /* 0x000000010a00788c */ /* 0x000fe2000bf25270 */
[----:B------:R-:W-:-:S02]  /*1550*/  UMOV UR6, UR7 ;  /* 0x0000000700067c82 */ /* 0x000fc40008000000 */
[----:B------:R-:W-:Y:S01]  /*1560*/  UMOV UR4, UR5 ;  /* 0x0000000500047c82 */ /* 0x000fe20008000000 */
[----:B------:R-:W-:Y:S02]  /*1570*/  USHF.R.U32.HI UR6, URZ, UR9, UR6 ;  /* 0x00000009ff067299 */ /* 0x000fe40008011606 */
[----:B---3--:R-:W-:Y:S02]  /*1580*/  USHF.R.U32.HI UR4, URZ, UR13, UR4 ;  /* 0x0000000dff047299 */ /* 0x008fe40008011604 */
[----:B------:R-:W-:Y:S02]  /*1590*/  USEL UR5, UR25, UR6, !UP2 ;  /* 0x0000000619057287 */ /* 0x000fe4000d000000 */
[----:B------:R-:W-:-:S04]  /*15a0*/  USEL UR4, UR26, UR4, !UP1 ;  /* 0x000000041a047287 */ /* 0x000fc8000c800000 */
[----:B------:R-:W-:Y:S02]  /*15b0*/  UIADD3 UR6, UPT, UPT, UR5, -UR4, URZ ;  /* 0x8000000405067290 */ /* 0x000fe4000fffe0ff */
[----:B------:R-:W-:Y:S02]  /*15c0*/  UIADD3 UR4, UPT, UPT, -UR5, UR4, URZ ;  /* 0x0000000405047290 */ /* 0x000fe4000fffe1ff */
[----:B------:R-:W-:Y:S02]  /*15d0*/  UIMAD UR26, UR6, UR10, UR26 ;  /* 0x0000000a061a72a4 */ /* 0x000fe4000f8e021a */
[----:B------:R-:W-:-:S12]  /*15e0*/  UIMAD UR25, UR4, UR12, UR25 ;  /* 0x0000000c041972a4 */ /* 0x000fd8000f8e0219 */
.L_x_19:
[----:B------:R-:W-:Y:S05]  /*15f0*/  BRA.U !UP5, `(.L_x_20) ;  /* 0x000000010d0c7547 */ /* 0x000fea000b800000 */
[----:B------:R-:W-:Y:S01]  /*1600*/  UCGABAR_WAIT ;  /* 0x0000000000007dc7 */ /* 0x000fe20008000000 */
[----:B------:R-:W-:Y:S01]  /*1610*/  CCTL.IVALL ;  /* 0x00000000ff00798f */ /* 0x000fe20002000000 */
[----:B------:R-:W-:Y:S05]  /*1620*/  BRA `(.L_x_21) ;  /* 0x0000000000047947 */ /* 0x000fea0003800000 */
.L_x_20:
[----:B------:R-:W-:Y:S06]  /*1630*/  BAR.SYNC.DEFER_BLOCKING 0x0 ;  /* 0x0000000000007b1d */ /* 0x000fec0000010000 */
.L_x_21:
[----:B------:R-:W-:Y:S05]  /*1640*/  BRA.U UP0, `(.L_x_22) ;  /* 0x00000015002c7547 */ /* 0x000fea000b800000 */
[----:B------:R-:W1:Y:S01]  /*1650*/  LDCU UR6, c[0x0][0x38c] ;  /* 0x00007180ff0677ac */ /* 0x000e620008000800 */
[----:B------:R-:W-:Y:S01]  /*1660*/  PLOP3.LUT P1, PT, PT, PT, UP3, 0x80, 0x8 ;  /* 0x000000000008781c */ /* 0x000fe20003f2f038 */
[----:B------:R-:W-:Y:S01]  /*1670*/  IMAD.MOV.U32 R12, RZ, RZ, 0x1 ;  /* 0x00000001ff0c7424 */ /* 0x000fe200078e00ff */
[----:B------:R-:W-:Y:S01]  /*1680*/  ISETP.EQ.OR P2, PT, R0, RZ, P3 ;  /* 0x000000ff0000720c */ /* 0x000fe20001f42670 */
[----:B------:R-:W-:Y:S01]  /*1690*/  UISETP.NE.AND UP1, UPT, UR22, URZ, UPT ;  /* 0x000000ff1600728c */ /* 0x000fe2000bf25270 */
[----:B------:R-:W-:Y:S02]  /*16a0*/  PLOP3.LUT P1, PT, P1, PT, PT, 0x8, 0x80 ;  /* 0x000000000080781c */ /* 0x000fe40000f2e170 */
[----:B------:R-:W-:Y:S01]  /*16b0*/  CS2R R10, SRZ ;  /* 0x00000000000a7805 */ /* 0x000fe2000001ff00 */
[----:B------:R-:W-:Y:S01]  /*16c0*/  IMAD.MOV.U32 R9, RZ, RZ, RZ ;  /* 0x000000ffff097224 */ /* 0x000fe200078e00ff */
[----:B------:R-:W2:Y:S01]  /*16d0*/  LDCU UR45, c[0x0][0x370] ;  /* 0x00006e00ff2d77ac */ /* 0x000ea20008000800 */
[----:B------:R-:W-:Y:S01]  /*16e0*/  IMAD.MOV.U32 R8, RZ, RZ, 0x1 ;  /* 0x00000001ff087424 */ /* 0x000fe200078e00ff */
[----:B------:R-:W3:Y:S01]  /*16f0*/  LDCU.64 UR40, c[0x0][0x348] ;  /* 0x00006900ff2877ac */ /* 0x000ee20008000a00 */
[----:B------:R-:W-:-:S02]  /*1700*/  USHF.R.U32.HI UR49, URZ, 0x5, UR29 ;  /* 0x00000005ff317899 */ /* 0x000fc4000801161d */
[----:B-1----:R-:W-:Y:S02]  /*1710*/  UIADD3 UR5, UPT, UPT, UR6, 0x3f, URZ ;  /* 0x0000003f06057890 */ /* 0x002fe4000fffe0ff */
[----:B------:R-:W-:Y:S02]  /*1720*/  UIADD3 UR50, UPT, UPT, UR6, 0x7e, URZ ;  /* 0x0000007e06327890 */ /* 0x000fe4000fffe0ff */
[----:B------:R-:W-:Y:S01]  /*1730*/  USHF.R.S32.HI UR4, URZ, 0x1f, UR5 ;  /* 0x0000001fff047899 */ /* 0x000fe20008011405 */
[----:B------:R-:W1:Y:S03]  /*1740*/  LDCU UR44, c[0x0][0x374] ;  /* 0x00006e80ff2c77ac */ /* 0x000e660008000800 */
[----:B------:R-:W-:Y:S02]  /*1750*/  ULEA.HI UR4, UR4, UR5, URZ, 0x6 ;  /* 0x0000000504047291 */ /* 0x000fe4000f8f30ff */
[----:B------:R-:W-:-:S02]  /*1760*/  USEL UR31, UR37, 0x2, UP1 ;  /* 0x00000002251f7887 */ /* 0x000fc40008800000 */
[----:B------:R-:W-:Y:S02]  /*1770*/  USHF.R.S32.HI UR47, URZ, 0x6, UR4 ;  /* 0x00000006ff2f7899 */ /* 0x000fe40008011404 */
[----:B------:R-:W-:Y:S02]  /*1780*/  UIADD3 UR4, UPT, UPT, UR6, -0x1, URZ ;  /* 0xffffffff06047890 */ /* 0x000fe4000fffe0ff */
[----:B------:R-:W-:Y:S02]  /*1790*/  UISETP.LT.U32.AND UP0, UPT, UR47, 0x4, UPT ;  /* 0x000000042f00788c */ /* 0x000fe4000bf01070 */
[----:B------:R-:W-:Y:S02]  /*17a0*/  UISETP.GE.U32.AND UP2, UPT, UR4, -0x7f, UPT ;  /* 0xffffff810400788c */ /* 0x000fe4000bf46070 */
[----:B------:R-:W-:Y:S01]  /*17b0*/  USEL UR46, UR47, 0x4, UP0 ;  /* 0x000000042f2e7887 */ /* 0x000fe20008000000 */
[----:B------:R-:W-:-:S03]  /*17c0*/  UMOV UR23, URZ ;  /* 0x000000ff00177c82 */ /* 0x000fc60008000000 */
[----:B------:R-:W-:Y:S02]  /*17d0*/  UIADD3 UR30, UPT, UPT, UR46, -0x1, URZ ;  /* 0xffffffff2e1e7890 */ /* 0x000fe4000fffe0ff */
[----:B------:R-:W-:-:S03]  /*17e0*/  UIADD3 UR48, UPT, UPT, UR47, -UR46, URZ ;  /* 0x8000002e2f307290 */ /* 0x000fc6000fffe0ff */
[----:B------:R-:W-:-:S04]  /*17f0*/  @UP2 UIADD3 UR30, UPT, UPT, UR46, URZ, URZ ;  /* 0x000000ff2e1e2290 */ /* 0x000fc8000fffe0ff */
[----:B-123--:R-:W-:-:S12]  /*1800*/  UIADD3 UR30, UPT, UPT, UR30, 0x1, URZ ;  /* 0x000000011e1e7890 */ /* 0x00efd8000fffe0ff */
.L_x_42:
[----:B------:R-:W-:Y:S01]  /*1810*/  UISETP.NE.AND UP0, UPT, UR54, URZ, UPT ;  /* 0x000000ff3600728c */ /* 0x000fe2000bf05270 */
[----:B------:R-:W1:Y:S08]  /*1820*/  S2UR UR54, SR_CgaCtaId ;  /* 0x00000000003679c3 */ /* 0x000e700000008800 */
[----:B------:R-:W-:Y:S05]  /*1830*/  BRA.U UP0, `(.L_x_23) ;  /* 0x0000000100347547 */ /* 0x000fea000b800000 */
[----:B------:R-:W2:Y:S01]  /*1840*/  S2R R0, SR_CgaCtaId ;  /* 0x0000000000007919 */ /* 0x000ea20000008800 */
[----:B------:R-:W-:-:S04]  /*1850*/  MOV R2, 0x400 ;  /* 0x0000040000027802 */ /* 0x000fc80000000f00 */
[----:B--2---:R-:W-:Y:S02]  /*1860*/  LEA R0, R0, R2, 0x18 ;  /* 0x0000000200007211 */ /* 0x004fe400078ec0ff */
[----:B------:R-:W-:-:S03]  /*1870*/  SHF.L.U32 R2, R8, 0x1f, RZ ;  /* 0x0000001f08027819 */ /* 0x000fc600000006ff */
[----:B------:R-:W-:-:S04]  /*1880*/  IMAD R0, R9, 0x8, R0 ;  /* 0x0000000809007824 */ /* 0x000fc800078e0200 */
[----:B------:R-:W2:Y:S02]  /*1890*/  SYNCS.PHASECHK.TRANS64.TRYWAIT P0, [R0+URZ+0xf0], R2 ;  /* 0x0000f002000075a7 */ /* 0x000ea400080011ff */
[----:B--2---:R-:W-:Y:S05]  /*18a0*/  @!P0 BRA `(.L_x_24) ;  /* 0x0000006000a08947 */ /* 0x004fea0003800000 */
.L_x_122:
[----:B------:R-:W-:Y:S01]  /*18b0*/  VIADD R9, R9, 0x1 ;  /* 0x0000000109097836 */ /* 0x000fe20000000000 */
[----:B------:R2:W-:Y:S04]  /*18c0*/  SYNCS.ARRIVE.TRANS64.A1T0 RZ, [R0+URZ+0xe0], RZ ;  /* 0x0000e0ff00ff79a7 */ /* 0x0005e800081000ff */
[----:B------:R-:W-:-:S04]  /*18d0*/  ISETP.NE.AND P0, PT, R9, 0x2, PT ;  /* 0x000000020900780c */ /* 0x000fc80003f05270 */
[----:B------:R-:W-:Y:S02]  /*18e0*/  SEL R9, R9, RZ, P0 ;  /* 0x000000ff09097207 */ /* 0x000fe40000000000 */
[----:B--2---:R-:W-:-:S04]  /*18f0*/  SEL R0, RZ, 0x1, P0 ;  /* 0x00000001ff007807 */ /* 0x004fc80000000000 */
[----:B------:R-:W-:-:S07]  /*1900*/  LOP3.LUT R8, R8, R0, RZ, 0x3c, !PT ;  /* 0x0000000008087212 */ /* 0x000fce00078e3cff */
.L_x_23:
[----:B------:R-:W-:Y:S01]  /*1910*/  UMOV UR21, 0x400 ;  /* 0x0000040000157882 */ /* 0x000fe20000000000 */
[----:B------:R-:W-:Y:S01]  /*1920*/  SHF.L.U32 R0, R12, 0x1f, RZ ;  /* 0x0000001f0c007819 */ /* 0x000fe200000006ff */
[----:B-1----:R-:W-:Y:S02]  /*1930*/  ULEA UR21, UR54, UR21, 0x18 ;  /* 0x0000001536157291 */ /* 0x002fe4000f8ec0ff */
[----:B------:R-:W-:Y:S02]  /*1940*/  UISETP.GE.U32.AND UP0, UPT, UR50, 0x7f, UPT ;  /* 0x0000007f3200788c */ /* 0x000fe4000bf06070 */
[----:B------:R-:W-:Y:S02]  /*1950*/  ULEA UR4, UR23, UR21, 0x3 ;  /* 0x0000001517047291 */ /* 0x000fe4000f8e18ff */
[----:B------:R-:W-:Y:S02]  /*1960*/  USHF.L.U32 UR19, UR26, 0x6, URZ ;  /* 0x000000061a137899 */ /* 0x000fe400080006ff */
[----:B------:R-:W-:Y:S01]  /*1970*/  ULEA UR35, UR25, UR49, 0x6 ;  /* 0x0000003119237291 */ /* 0x000fe2000f8e30ff */
[----:B------:R-:W-:-:S04]  /*1980*/  UMOV UR13, URZ ;  /* 0x000000ff000d7c82 */ /* 0x000fc80008000000 */
[----:B------:R1:W2:Y:S01]  /*1990*/  SYNCS.PHASECHK.TRANS64.TRYWAIT P0, [UR4+0x20], R0 ;  /* 0x00002000ff0075a7 */ /* 0x0002a20008001104 */
[----:B------:R-:W-:Y:S06]  /*19a0*/  BRA.U !UP0, `(.L_x_25) ;  /* 0x0000000108f47547 */ /* 0x000fec000b800000 */
[----:B------:R-:W-:Y:S01]  /*19b0*/  UMOV UR22, URZ ;  /* 0x000000ff00167c82 */ /* 0x000fe20008000000 */
[----:B------:R-:W-:-:S05]  /*19c0*/  UMOV UR4, UR23 ;  /* 0x0000001700047c82 */ /* 0x000fca0008000000 */
.L_x_31:
[----:B------:R-:W-:Y:S01]  /*19d0*/  ULEA UR33, UR4, UR21, 0x3 ;  /* 0x0000001504217291 */ /* 0x000fe2000f8e18ff */
[----:B--2---:R-:W-:Y:S01]  /*19e0*/  @!P3 MOV R2, 0x8000 ;  /* 0x000080000002b802 */ /* 0x004fe20000000f00 */
[----:B--2-4-:R-:W-:Y:S10]  /*19f0*/  @P0 BRA `(.L_x_26) ;  /* 0x00000000000c0947 */ /* 0x014ff40003800000 */
[----:B------:R-:W-:-:S04]  /*1a00*/  SHF.L.U32 R3, R12, 0x1f, RZ ;  /* 0x0000001f0c037819 */ /* 0x000fc800000006ff */
[----:B------:R-:W2:Y:S02]  /*1a10*/  SYNCS.PHASECHK.TRANS64.TRYWAIT P0, [UR33+0x20], R3 ;  /* 0x00002003ff0075a7 */ /* 0x000ea40008001121 */
[----:B--2---:R-:W-:Y:S05]  /*1a20*/  @!P0 BRA `(.L_x_27) ;  /* 0x0000006000548947 */ /* 0x004fea0003800000 */
.L_x_26:
[----:B------:R2:W-:Y:S01]  /*1a30*/  @!P3 SYNCS.ARRIVE.TRANS64 RZ, [UR33], R2 ;  /* 0x00000002ffffb9a7 */ /* 0x0005e20008000021 */
[----:B------:R-:W-:-:S04]  /*1a40*/  ULOP3.LUT UR5, UR31, 0x2, URZ, 0xfc, !UPT ;  /* 0x000000021f057892 */ /* 0x000fc8000f8efcff */
[----:B------:R-:W-:-:S09]  /*1a50*/  UISETP.NE.AND UP0, UPT, UR5, 0x2, UPT ;  /* 0x000000020500788c */ /* 0x000fd2000bf05270 */
[----:B------:R-:W-:Y:S05]  /*1a60*/  BRA.U UP0, `(.L_x_28) ;  /* 0x0000000100047547 */ /* 0x000fea000b800000 */
[----:B------:R-:W-:Y:S05]  /*1a70*/  BPT.TRAP 0x1 ;  /* 0x000000040000795c */ /* 0x000fea0000300000 */
.L_x_28:
[----:B------:R-:W-:Y:S04]  /*1a80*/  BSSY.RECONVERGENT B0, `(.L_x_29) ;  /* 0x0000003000007945 */ /* 0x000fe80003800200 */
[----:B------:R-:W-:Y:S05]  /*1a90*/  @P2 BRA `(.L_x_30) ;  /* 0x0000000000042947 */ /* 0x000fea0003800000 */
[----:B------:R-:W-:Y:S05]  /*1aa0*/  BPT.TRAP 0x1 ;  /* 0x000000040000795c */ /* 0x000fea0000300000 */
.L_x_30:
[----:B------:R-:W-:Y:S05]  /*1ab0*/  BSYNC.RECONVERGENT B0 ;  /* 0x0000000000007941 */ /* 0x000fea0003800200 */
.L_x_29:
[----:B------:R-:W-:Y:S02]  /*1ac0*/  UIADD3 UR5, UPT, UPT, UR4, 0x1, URZ ;  /* 0x0000000104057890 */ /* 0x000fe4000fffe0ff */
[----:B------:R-:W-:Y:S02]  /*1ad0*/  USHF.L.U32 UR4, UR4, 0xe, URZ ;  /* 0x0000000e04047899 */ /* 0x000fe400080006ff */
[----:B------:R-:W-:Y:S02]  /*1ae0*/  UISETP.NE.AND UP0, UPT, UR5, 0x4, UPT ;  /* 0x000000040500788c */ /* 0x000fe4000bf05270 */
[----:B------:R-:W-:Y:S02]  /*1af0*/  ULEA UR24, UR29, UR4, 0x2 ;  /* 0x000000041d187291 */ /* 0x000fe4000f8e10ff */
[----:B------:R-:W-:Y:S02]  /*1b00*/  USEL UR6, URZ, 0x1, UP0 ;  /* 0x00000001ff067887 */ /* 0x000fe40008000000 */
[----:B------:R-:W-:-:S02]  /*1b10*/  USEL UR23, UR5, URZ, UP0 ;  /* 0x000000ff05177287 */ /* 0x000fc40008000000 */
[----:B------:R-:W-:Y:S02]  /*1b20*/  UIADD3 UR24, UPT, UPT, UR21, UR24, URZ ;  /* 0x0000001815187290 */ /* 0x000fe4000fffe0ff */
[----:B------:R-:W-:Y:S01]  /*1b30*/  LOP3.LUT R12, R12, UR6, RZ, 0x3c, !PT ;  /* 0x000000060c0c7c12 */ /* 0x000fe2000f8e3cff */
[----:B------:R-:W-:Y:S02]  /*1b40*/  UIADD3 UR6, UP1, UPT, UR40, 0x80, URZ ;  /* 0x0000008028067890 */ /* 0x000fe4000ff3e0ff */
[----:B------:R-:W-:Y:S01]  /*1b50*/  ULEA UR5, UR23, UR21, 0x3 ;  /* 0x0000001517057291 */ /* 0x000fe2000f8e18ff */
[----:B-1----:R-:W-:Y:S01]  /*1b60*/  SHF.L.U32 R0, R12, 0x1f, RZ ;  /* 0x0000001f0c007819 */ /* 0x002fe200000006ff */
[----:B------:R-:W-:Y:S02]  /*1b70*/  USHF.L.U32 UR34, UR22, 0x6, URZ ;  /* 0x0000000616227899 */ /* 0x000fe400080006ff */
[----:B------:R-:W-:Y:S02]  /*1b80*/  UIADD3 UR14, UP0, UPT, UR40, 0x180, URZ ;  /* 0x00000180280e7890 */ /* 0x000fe4000ff1e0ff */
[----:B------:R-:W-:-:S02]  /*1b90*/  UIADD3 UR4, UPT, UPT, UR21, UR4, URZ ;  /* 0x0000000415047290 */ /* 0x000fc4000fffe0ff */
[----:B------:R-:W-:Y:S01]  /*1ba0*/  UIADD3.X UR7, UPT, UPT, URZ, UR41, URZ, UP1, !UPT ;  /* 0x00000029ff077290 */ /* 0x000fe20008ffe4ff */
[----:B------:R3:W4:Y:S01]  /*1bb0*/  SYNCS.PHASECHK.TRANS64.TRYWAIT P0, [UR5+0x20], R0 ;  /* 0x00002000ff0075a7 */ /* 0x0007220008001105 */
[----:B------:R-:W-:Y:S02]  /*1bc0*/  UIADD3 UR32, UPT, UPT, UR24, 0x6800, URZ ;  /* 0x0000680018207890 */ /* 0x000fe4000fffe0ff */
[----:B------:R-:W-:Y:S02]  /*1bd0*/  UIADD3 UR26, UPT, UPT, UR34, 0x20, URZ ;  /* 0x00000020221a7890 */ /* 0x000fe4000fffe0ff */
[----:B------:R-:W-:Y:S02]  /*1be0*/  UIADD3 UR24, UPT, UPT, UR24, 0x8800, URZ ;  /* 0x0000880018187890 */ /* 0x000fe4000fffe0ff */
[----:B------:R-:W-:Y:S02]  /*1bf0*/  UIADD3.X UR15, UPT, UPT, URZ, UR41, URZ, UP0, !UPT ;  /* 0x00000029ff0f7290 */ /* 0x000fe400087fe4ff */
[----:B------:R-:W-:-:S02]  /*1c00*/  UIADD3 UR16, UPT, UPT, UR4, 0x16800, URZ ;  /* 0x0001680004107890 */ /* 0x000fc4000fffe0ff */
[----:B------:R-:W-:Y:S01]  /*1c10*/  UIADD3 UR8, UPT, UPT, UR4, 0x18800, URZ ;  /* 0x0001880004087890 */ /* 0x000fe2000fffe0ff */
[----:B------:R-:W-:Y:S01]  /*1c20*/  UMOV UR5, 0x30000 ;  /* 0x0003000000057882 */ /* 0x000fe20000000000 */
[----:B------:R-:W-:Y:S01]  /*1c30*/  UMOV UR38, 0x0 ;  /* 0x0000000000267882 */ /* 0x000fe20000000000 */
[----:B------:R-:W-:Y:S01]  /*1c40*/  UMOV UR39, 0x10000000 ;  /* 0x1000000000277882 */ /* 0x000fe20000000000 */
[----:B------:R-:W-:Y:S01]  /*1c50*/  UMOV UR25, UR33 ;  /* 0x0000002100197c82 */ /* 0x000fe20008000000 */
[----:B------:R-:W-:Y:S01]  /*1c60*/  UMOV UR27, UR35 ;  /* 0x00000023001b7c82 */ /* 0x000fe20008000000 */
[----:B------:R-:W-:Y:S01]  /*1c70*/  UMOV UR28, UR36 ;  /* 0x00000024001c7c82 */ /* 0x000fe20008000000 */
[----:B------:R-:W-:Y:S01]  /*1c80*/  UMOV UR17, UR33 ;  /* 0x0000002100117c82 */ /* 0x000fe20008000000 */
[----:B------:R-:W-:Y:S01]  /*1c90*/  UMOV UR20, UR36 ;  /* 0x0000002400147c82 */ /* 0x000fe20008000000 */
[----:B------:R-:W-:Y:S01]  /*1ca0*/  UMOV UR18, UR34 ;  /* 0x0000002200127c82 */ /* 0x000fe20008000000 */
[----:B------:R3:W-:Y:S01]  /*1cb0*/  UTMALDG.3D.MULTICAST [UR32], [UR6], UR5, desc[UR38] ;  /* 0x00002620060073b4 */ /* 0x0007e20008011805 */
[----:B------:R-:W-:Y:S01]  /*1cc0*/  UMOV UR11, UR19 ;  /* 0x00000013000b7c82 */ /* 0x000fe20008000000 */
[----:B------:R-:W-:Y:S01]  /*1cd0*/  UMOV UR12, UR36 ;  /* 0x00000024000c7c82 */ /* 0x000fe20008000000 */
[----:B------:R-:W-:Y:S01]  /*1ce0*/  UMOV UR9, UR33 ;  /* 0x0000002100097c82 */ /* 0x000fe20008000000 */
[----:B------:R-:W-:Y:S01]  /*1cf0*/  UMOV UR10, UR26 ;  /* 0x0000001a000a7c82 */ /* 0x000fe20008000000 */
[----:B------:R-:W-:Y:S01]  /*1d00*/  UIADD3 UR22, UPT, UPT, UR22, 0x1, URZ ;  /* 0x0000000116167890 */ /* 0x000fe2000fffe0ff */
[----:B------:R-:W-:Y:S01]  /*1d10*/  UMOV UR13, UR30 ;  /* 0x0000001e000d7c82 */ /* 0x000fe20008000000 */
[----:B------:R3:W-:Y:S02]  /*1d20*/  UTMALDG.3D.MULTICAST [UR24], [UR6], UR5, desc[UR38] ;  /* 0x00002618060073b4 */ /* 0x0007e40008011805 */
[----:B------:R-:W-:Y:S01]  /*1d30*/  UISETP.NE.AND UP0, UPT, UR22, UR30, UPT ;  /* 0x0000001e1600728c */ /* 0x000fe2000bf05270 */
[----:B------:R-:W-:Y:S01]  /*1d40*/  UMOV UR4, UR23 ;  /* 0x0000001700047c82 */ /* 0x000fe20008000000 */
[----:B------:R3:W-:Y:S01]  /*1d50*/  UTMALDG.3D [UR16], [UR14], desc[UR38] ;  /* 0x000026100e0075b4 */ /* 0x0007e20008011000 */
[----:B------:R3:W-:Y:S06]  /*1d60*/  UTMALDG.3D [UR8], [UR14], desc[UR38] ;  /* 0x000026080e0075b4 */ /* 0x0007ec0008011000 */
[----:B---3--:R-:W-:Y:S05]  /*1d70*/  BRA.U UP0, `(.L_x_31) ;  /* 0xfffffffd00147547 */ /* 0x008fea000b83ffff */
.L_x_25:
[----:B------:R-:W-:Y:S01]  /*1d80*/  ULEA UR4, UR23, UR21, 0x3 ;  /* 0x0000001517047291 */ /* 0x000fe2000f8e18ff */
[----:B-1----:R-:W-:Y:S01]  /*1d90*/  SHF.L.U32 R0, R12, 0x1f, RZ ;  /* 0x0000001f0c007819 */ /* 0x002fe200000006ff */
[----:B------:R-:W-:Y:S01]  /*1da0*/  @!P1 SYNCS.ARRIVE.TRANS64.A1T0 RZ, [UR21+0x78], RZ ;  /* 0x000078ffffff99a7 */ /* 0x000fe20008100015 */
[----:B------:R-:W-:-:S06]  /*1db0*/  UISETP.GT.AND UP0, UPT, UR47, UR46, UPT ;  /* 0x0000002e2f00728c */ /* 0x000fcc000bf04270 */
[----:B--2-4-:R1:W2:Y:S03]  /*1dc0*/  SYNCS.PHASECHK.TRANS64.TRYWAIT P0, [UR4+0x20], R0 ;  /* 0x00002000ff0075a7 */ /* 0x0142a60008001104 */
[----:B------:R-:W-:Y:S05]  /*1dd0*/  BRA.U !UP0, `(.L_x_32) ;  /* 0x0000000108f07547 */ /* 0x000fea000b800000 */
[----:B------:R-:W-:Y:S01]  /*1de0*/  UIADD3 UR14, UPT, UPT, UR48, UR13, URZ ;  /* 0x0000000d300e7290 */ /* 0x000fe2000fffe0ff */
[----:B------:R-:W-:-:S11]  /*1df0*/  UMOV UR4, UR23 ;  /* 0x0000001700047c82 */ /* 0x000fd60008000000 */
.L_x_38:
[----:B------:R-:W-:Y:S01]  /*1e00*/  ULEA UR33, UR4, UR21, 0x3 ;  /* 0x0000001504217291 */ /* 0x000fe2000f8e18ff */
[----:B--2---:R-:W-:Y:S01]  /*1e10*/  @!P3 MOV R2, 0x8000 ;  /* 0x000080000002b802 */ /* 0x004fe20000000f00 */
[----:B--2-4-:R-:W-:Y:S10]  /*1e20*/  @P0 BRA `(.L_x_33) ;  /* 0x00000000000c0947 */ /* 0x014ff40003800000 */
[----:B------:R-:W-:-:S04]  /*1e30*/  SHF.L.U32 R3, R12, 0x1f, RZ ;  /* 0x0000001f0c037819 */ /* 0x000fc800000006ff */
[----:B------:R-:W2:Y:S02]  /*1e40*/  SYNCS.PHASECHK.TRANS64.TRYWAIT P0, [UR33+0x20], R3 ;  /* 0x00002003ff0075a7 */ /* 0x000ea40008001121 */
[----:B--2---:R-:W-:Y:S05]  /*1e50*/  @!P0 BRA `(.L_x_34) ;  /* 0x0000005c00608947 */ /* 0x004fea0003800000 */
.L_x_33:
[----:B------:R2:W-:Y:S01]  /*1e60*/  @!P3 SYNCS.ARRIVE.TRANS64 RZ, [UR33], R2 ;  /* 0x00000002ffffb9a7 */ /* 0x0005e20008000021 */
[----:B------:R-:W-:-:S04]  /*1e70*/  ULOP3.LUT UR5, UR31, 0x2, URZ, 0xfc, !UPT ;  /* 0x000000021f057892 */ /* 0x000fc8000f8efcff */
[----:B------:R-:W-:-:S09]  /*1e80*/  UISETP.NE.AND UP0, UPT, UR5, 0x2, UPT ;  /* 0x000000020500788c */ /* 0x000fd2000bf05270 */
[----:B------:R-:W-:Y:S05]  /*1e90*/  BRA.U UP0, `(.L_x_35) ;  /* 0x0000000100047547 */ /* 0x000fea000b800000 */
[----:B------:R-:W-:Y:S05]  /*1ea0*/  BPT.TRAP 0x1 ;  /* 0x000000040000795c */ /* 0x000fea0000300000 */
.L_x_35:
[----:B------:R-:W-:Y:S04]  /*1eb0*/  BSSY.RECONVERGENT B0, `(.L_x_36) ;  /* 0x0000003000007945 */ /* 0x000fe80003800200 */
[----:B------:R-:W-:Y:S05]  /*1ec0*/  @P2 BRA `(.L_x_37) ;  /* 0x0000000000042947 */ /* 0x000fea0003800000 */
[----:B------:R-:W-:Y:S05]  /*1ed0*/  BPT.TRAP 0x1 ;  /* 0x000000040000795c */ /* 0x000fea0000300000 */
.L_x_37:
[----:B------:R-:W-:Y:S05]  /*1ee0*/  BSYNC.RECONVERGENT B0 ;  /* 0x0000000000007941 */ /* 0x000fea0003800200 */
.L_x_36:
[----:B------:R-:W-:Y:S02]  /*1ef0*/  UIADD3 UR5, UPT, UPT, UR4, 0x1, URZ ;  /* 0x0000000104057890 */ /* 0x000fe4000fffe0ff */
[----:B------:R-:W-:Y:S02]  /*1f00*/  USHF.L.U32 UR7, UR4, 0xe, URZ ;  /* 0x0000000e04077899 */ /* 0x000fe400080006ff */
[----:B------:R-:W-:Y:S02]  /*1f10*/  UISETP.NE.AND UP0, UPT, UR5, 0x4, UPT ;  /* 0x000000040500788c */ /* 0x000fe4000bf05270 */
[----:B------:R-:W-:Y:S02]  /*1f20*/  ULEA UR24, UR29, UR7, 0x2 ;  /* 0x000000071d187291 */ /* 0x000fe4000f8e10ff */
[----:B------:R-:W-:Y:S02]  /*1f30*/  USEL UR6, URZ, 0x1, UP0 ;  /* 0x00000001ff067887 */ /* 0x000fe40008000000 */
[----:B------:R-:W-:-:S02]  /*1f40*/  USEL UR23, UR5, URZ, UP0 ;  /* 0x000000ff05177287 */ /* 0x000fc40008000000 */
[----:B------:R-:W-:Y:S02]  /*1f50*/  UIADD3 UR4, UP1, UPT, UR40, 0x80, URZ ;  /* 0x0000008028047890 */ /* 0x000fe4000ff3e0ff */
[----:B------:R-:W-:Y:S01]  /*1f60*/  ULEA UR5, UR23, UR21, 0x3 ;  /* 0x0000001517057291 */ /* 0x000fe2000f8e18ff */
[----:B------:R-:W-:Y:S01]  /*1f70*/  LOP3.LUT R12, R12, UR6, RZ, 0x3c, !PT ;  /* 0x000000060c0c7c12 */ /* 0x000fe2000f8e3cff */
[----:B------:R-:W-:Y:S02]  /*1f80*/  UIADD3 UR24, UPT, UPT, UR21, UR24, URZ ;  /* 0x0000001815187290 */ /* 0x000fe4000fffe0ff */
[----:B------:R-:W-:Y:S01]  /*1f90*/  USHF.L.U32 UR34, UR13, 0x6, URZ ;  /* 0x000000060d227899 */ /* 0x000fe200080006ff */
[----:B-1----:R-:W-:Y:S01]  /*1fa0*/  SHF.L.U32 R0, R12, 0x1f, RZ ;  /* 0x0000001f0c007819 */ /* 0x002fe200000006ff */
[----:B------:R-:W-:Y:S02]  /*1fb0*/  UIADD3 UR6, UP0, UPT, UR40, 0x180, URZ ;  /* 0x0000018028067890 */ /* 0x000fe4000ff1e0ff */
[----:B------:R-:W-:Y:S01]  /*1fc0*/  UIADD3 UR8, UPT, UPT, UR21, UR7, URZ ;  /* 0x0000000715087290 */ /* 0x000fe2000fffe0ff */
[----:B------:R3:W4:Y:S01]  /*1fd0*/  SYNCS.PHASECHK.TRANS64.TRYWAIT P0, [UR5+0x20], R0 ;  /* 0x00002000ff0075a7 */ /* 0x0007220008001105 */
[----:B------:R-:W-:-:S02]  /*1fe0*/  UIADD3.X UR5, UPT, UPT, URZ, UR41, URZ, UP1, !UPT ;  /* 0x00000029ff057290 */ /* 0x000fc40008ffe4ff */
[----:B------:R-:W-:Y:S02]  /*1ff0*/  UIADD3 UR32, UPT, UPT, UR24, 0x6800, URZ ;  /* 0x0000680018207890 */ /* 0x000fe4000fffe0ff */
[----:B------:R-:W-:Y:S02]  /*2000*/  UIADD3 UR26, UPT, UPT, UR34, 0x20, URZ ;  /* 0x00000020221a7890 */ /* 0x000fe4000fffe0ff */
[----:B------:R-:W-:Y:S02]  /*2010*/  UIADD3 UR24, UPT, UPT, UR24, 0x8800, URZ ;  /* 0x0000880018187890 */ /* 0x000fe4000fffe0ff */
[----:B------:R-:W-:Y:S02]  /*2020*/  UIADD3.X UR7, UPT, UPT, URZ, UR41, URZ, UP0, !UPT ;  /* 0x00000029ff077290 */ /* 0x000fe400087fe4ff */
[----:B------:R-:W-:Y:S02]  /*2030*/  UIADD3 UR16, UPT, UPT, UR8, 0x16800, URZ ;  /* 0x0001680008107890 */ /* 0x000fe4000fffe0ff */
[----:B------:R-:W-:Y:S01]  /*2040*/  UIADD3 UR8, UPT, UPT, UR8, 0x18800, URZ ;  /* 0x0001880008087890 */ /* 0x000fe2000fffe0ff */
[----:B------:R-:W-:Y:S01]  /*2050*/  UMOV UR10, 0x30000 ;  /* 0x00030000000a7882 */ /* 0x000fe20000000000 */
[----:B------:R-:W-:Y:S01]  /*2060*/  UMOV UR38, 0x0 ;  /* 0x0000000000267882 */ /* 0x000fe20000000000 */
[----:B------:R-:W-:Y:S01]  /*2070*/  UMOV UR39, 0x10000000 ;  /* 0x1000000000277882 */ /* 0x000fe20000000000 */
[----:B------:R-:W-:Y:S01]  /*2080*/  UMOV UR25, UR33 ;  /* 0x0000002100197c82 */ /* 0x000fe20008000000 */
[----:B------:R-:W-:Y:S01]  /*2090*/  UMOV UR27, UR35 ;  /* 0x00000023001b7c82 */ /* 0x000fe20008000000 */
[----:B------:R-:W-:Y:S01]  /*20a0*/  UMOV UR28, UR36 ;  /* 0x00000024001c7c82 */ /* 0x000fe20008000000 */
[----:B------:R-:W-:Y:S01]  /*20b0*/  UTMALDG.3D.MULTICAST [UR32], [UR4], UR10, desc[UR38] ;  /* 0x00002620040073b4 */ /* 0x000fe2000801180a */
[----:B------:R-:W-:Y:S01]  /*20c0*/  UMOV UR17, UR33 ;  /* 0x0000002100117c82 */ /* 0x000fe20008000000 */
[----:B------:R-:W-:Y:S01]  /*20d0*/  UMOV UR20, UR36 ;  /* 0x0000002400147c82 */ /* 0x000fe20008000000 */
[----:B------:R-:W-:Y:S01]  /*20e0*/  UMOV UR18, UR34 ;  /* 0x0000002200127c82 */ /* 0x000fe20008000000 */
[----:B------:R-:W-:Y:S01]  /*20f0*/  UMOV UR11, UR19 ;  /* 0x00000013000b7c82 */ /* 0x000fe20008000000 */
[----:B------:R-:W-:Y:S01]  /*2100*/  UMOV UR12, UR36 ;  /* 0x00000024000c7c82 */ /* 0x000fe20008000000 */
[----:B------:R-:W-:Y:S01]  /*2110*/  UMOV UR9, UR33 ;  /* 0x0000002100097c82 */ /* 0x000fe20008000000 */
[----:B------:R-:W-:Y:S01]  /*2120*/  UIADD3 UR13, UPT, UPT, UR13, 0x1, URZ ;  /* 0x000000010d0d7890 */ /* 0x000fe2000fffe0ff */
[----:B------:R1:W-:Y:S03]  /*2130*/  UTMALDG.3D.MULTICAST [UR24], [UR4], UR10, desc[UR38] ;  /* 0x00002618040073b4 */ /* 0x0003e6000801180a */
[----:B------:R-:W-:Y:S01]  /*2140*/  UISETP.NE.AND UP0, UPT, UR13, UR14, UPT ;  /* 0x0000000e0d00728c */ /* 0x000fe2000bf05270 */
[----:B------:R3:W-:Y:S01]  /*2150*/  UTMALDG.3D [UR16], [UR6], desc[UR38] ;  /* 0x00002610060075b4 */ /* 0x0007e20008011000 */
[----:B-1----:R-:W-:Y:S01]  /*2160*/  UMOV UR10, UR26 ;  /* 0x0000001a000a7c82 */ /* 0x002fe20008000000 */
[----:B------:R-:W-:Y:S01]  /*2170*/  UMOV UR4, UR23 ;  /* 0x0000001700047c82 */ /* 0x000fe20008000000 */
[----:B------:R3:W-:Y:S05]  /*2180*/  UTMALDG.3D [UR8], [UR6], desc[UR38] ;  /* 0x00002608060075b4 */ /* 0x0007ea0008011000 */
[----:B---3--:R-:W-:Y:S05]  /*2190*/  BRA.U UP0, `(.L_x_38) ;  /* 0xfffffffd00187547 */ /* 0x008fea000b83ffff */
.L_x_32:
[C---:B------:R-:W-:Y:S01]  /*21a0*/  LEA R3, R11.reuse, UR21, 0x3 ;  /* 0x000000150b037c11 */ /* 0x040fe2000f8e18ff */
[----:B------:R-:W-:Y:S01]  /*21b0*/  NOP ;  /* 0x0000000000007918 */ /* 0x000fe20000000000 */
[----:B-1----:R-:W-:Y:S02]  /*21c0*/  SHF.L.U32 R0, R10, 0x1f, RZ ;  /* 0x0000001f0a007819 */ /* 0x002fe400000006ff */
[----:B------:R-:W-:Y:S02]  /*21d0*/  LEA R4, R11, UR21, 0x4 ;  /* 0x000000150b047c11 */ /* 0x000fe4000f8e20ff */
[----:B--2-4-:R-:W1:Y:S02]  /*21e0*/  SYNCS.PHASECHK.TRANS64.TRYWAIT P0, [R3+URZ+0x80], R0 ;  /* 0x00008000030075a7 */ /* 0x014e6400080011ff */
[----:B-1----:R-:W-:Y:S05]  /*21f0*/  @!P0 BRA `(.L_x_39) ;  /* 0x0000005800908947 */ /* 0x002fea0003800000 */
.L_x_125:
[----:B------:R-:W2:Y:S01]  /*2200*/  LDS.128 R4, [R4+0x110] ;  /* 0x0001100004047984 */ /* 0x000ea20000000c00 */
[----:B------:R-:W-:Y:S01]  /*2210*/  UISETP.GE.AND UP0, UPT, UR42, 0x1, UPT ;  /* 0x000000012a00788c */ /* 0x000fe2000bf06270 */
[----:B------:R-:W-:Y:S01]  /*2220*/  @!PT LDS RZ, [RZ] ;  /* 0x00000000fffff984 */ /* 0x000fe20000000800 */
[----:B------:R-:W-:Y:S01]  /*2230*/  @!PT LDS RZ, [RZ] ;  /* 0x00000000fffff984 */ /* 0x000fe20000000800 */
[----:B------:R-:W-:Y:S01]  /*2240*/  @!PT LDS RZ, [RZ] ;  /* 0x00000000fffff984 */ /* 0x000fe20000000800 */
[----:B------:R-:W-:Y:S01]  /*2250*/  @!PT LDS RZ, [RZ] ;  /* 0x00000000fffff984 */ /* 0x000fe20000000800 */
[----:B------:R3:W-:Y:S06]  /*2260*/  MEMBAR.ALL.CTA ;  /* 0x0000000000007992 */ /* 0x0007ec0000008000 */
[----:B---3--:R-:W3:Y:S01]  /*2270*/  FENCE.VIEW.ASYNC.S ;  /* 0x00000000000073c6 */ /* 0x008ee20000000000 */
[----:B--2---:R-:W-:-:S13]  /*2280*/  LOP3.LUT P0, RZ, R6, 0x1, RZ, 0xc0, !PT ;  /* 0x0000000106ff7812 */ /* 0x004fda000780c0ff */
[----:B---3--:R-:W-:Y:S01]  /*2290*/  VOTEU.ANY UP1, P0 ;  /* 0x0000000000ff7886 */ /* 0x008fe20000020100 */
[----:B------:R-:W-:-:S13]  /*22a0*/  PLOP3.LUT P0, PT, PT, PT, UP1, 0x80, 0x8 ;  /* 0x000000000008781c */ /* 0x000fda0003f0f018 */
[----:B-1----:R-:W-:Y:S02]  /*22b0*/  @P0 LOP3.LUT R0, R5, 0xffff, RZ, 0xc0, !PT ;  /* 0x0000ffff05000812 */ /* 0x002fe400078ec0ff */
[----:B------:R-:W-:Y:S02]  /*22c0*/  @P0 MOV R2, R4 ;  /* 0x0000000400020202 */ /* 0x000fe40000000f00 */
[----:B------:R-:W-:Y:S01]  /*22d0*/  @P0 R2UR UR5, R0 ;  /* 0x00000000000502ca */ /* 0x000fe200000e0000 */
[----:B------:R-:W-:Y:S01]  /*22e0*/  VIADD R0, R3, 0x90 ;  /* 0x0000009003007836 */ /* 0x000fe20000000000 */
[----:B------:R-:W-:Y:S02]  /*22f0*/  @P0 SHF.R.U32.HI R4, RZ, 0x10, R5 ;  /* 0x00000010ff040819 */ /* 0x000fe40000011605 */
[----:B------:R-:W-:Y:S02]  /*2300*/  @P0 R2UR UR6, R2 ;  /* 0x00000000020602ca */ /* 0x000fe400000e0000 */
[----:B------:R-:W-:-:S02]  /*2310*/  PRMT R0, RZ, 0x654, R0 ;  /* 0x00000654ff007816 */ /* 0x000fc40000000000 */
[----:B------:R-:W-:Y:S02]  /*2320*/  @P0 R2UR UR4, R4 ;  /* 0x00000000040402ca */ /* 0x000fe400000e0000 */
[----:B------:R1:W-:Y:S03]  /*2330*/  SYNCS.ARRIVE.TRANS64.RED.A1T0 RZ, [R0+URZ], RZ ;  /* 0x000000ff00ff79a7 */ /* 0x0003e600081004ff */
[----:B------:R-:W-:-:S04]  /*2340*/  @UP1 UMOV UR37, UR5 ;  /* 0x0000000500251c82 */ /* 0x000fc80008000000 */
[----:B------:R-:W-:-:S04]  /*2350*/  @UP1 UMOV UR43, UR6 ;  /* 0x00000006002b1c82 */ /* 0x000fc80008000000 */
[----:B------:R-:W-:Y:S01]  /*2360*/  @UP1 UMOV UR36, UR4 ;  /* 0x0000000400241c82 */ /* 0x000fe20008000000 */
[----:B------:R-:W-:Y:S05]  /*2370*/  BRA.U !UP0, `(.L_x_40) ;  /* 0x0000000108d47547 */ /* 0x000fea000b800000 */
[----:B------:R-:W2:Y:S01]  /*2380*/  LDCU.128 UR12, c[0x0][0xb10] ;  /* 0x00016200ff0c77ac */ /* 0x000ea20008000c00 */
[----:B------:R-:W3:Y:S01]  /*2390*/  LDCU UR22, c[0x0][0xb20] ;  /* 0x00016400ff1677ac */ /* 0x000ee20008000800 */
[----:B------:R-:W4:Y:S01]  /*23a0*/  LDCU UR20, c[0x0][0xb0c] ;  /* 0x00016180ff1477ac */ /* 0x000f220008000800 */
[----:B------:R-:W1:Y:S01]  /*23b0*/  LDCU.64 UR8, c[0x0][0xb28] ;  /* 0x00016500ff0877ac */ /* 0x000e620008000a00 */
[----:B------:R-:W-:Y:S02]  /*23c0*/  UISETP.NE.AND UP3, UPT, UR42, 0x1, UPT ;  /* 0x000000012a00788c */ /* 0x000fe4000bf65270 */
[----:B--2---:R-:W-:Y:S02]  /*23d0*/  UIMAD.WIDE.U32 UR6, UR44, UR15, URZ ;  /* 0x0000000f2c0672a5 */ /* 0x004fe4000f8e00ff */
[----:B------:R-:W-:Y:S02]  /*23e0*/  UIMAD.WIDE.U32 UR4, UR45, UR12, URZ ;  /* 0x0000000c2d0472a5 */ /* 0x000fe4000f8e00ff */
[----:B------:R-:W-:-:S02]  /*23f0*/  UISETP.NE.AND UP0, UPT, UR14, 0x1, UPT ;  /* 0x000000010e00788c */ /* 0x000fc4000bf05270 */
[----:B------:R-:W-:Y:S01]  /*2400*/  UIMAD.WIDE.U32 UR18, UR37, UR15, URZ ;  /* 0x0000000f251272a5 */ /* 0x000fe2000f8e00ff */
[----:B------:R-:W-:Y:S02]  /*2410*/  UMOV UR6, UR7 ;  /* 0x0000000700067c82 */ /* 0x000fe40008000000 */
[----:B------:R-:W-:Y:S01]  /*2420*/  UMOV UR4, UR5 ;  /* 0x0000000500047c82 */ /* 0x000fe20008000000 */
[----:B---3--:R-:W-:Y:S02]  /*2430*/  USHF.R.U32.HI UR6, URZ, UR22, UR6 ;  /* 0x00000016ff067299 */ /* 0x008fe40008011606 */
[----:B----4-:R-:W-:Y:S02]  /*2440*/  UISETP.NE.AND UP2, UPT, UR20, 0x1, UPT ;  /* 0x000000011400788c */ /* 0x010fe4000bf45270 */
[----:B------:R-:W-:Y:S02]  /*2450*/  USHF.R.U32.HI UR4, URZ, UR13, UR4 ;  /* 0x0000000dff047299 */ /* 0x000fe40008011604 */
[----:B------:R-:W-:-:S02]  /*2460*/  USEL UR5, UR44, UR6, !UP0 ;  /* 0x000000062c057287 */ /* 0x000fc4000c000000 */
[----:B------:R-:W-:Y:S02]  /*2470*/  USEL UR6, UR45, UR4, !UP2 ;  /* 0x000000042d067287 */ /* 0x000fe4000d000000 */
[----:B-1----:R-:W-:Y:S01]  /*2480*/  UIMAD.WIDE.U32 UR10, UR5, UR8, URZ ;  /* 0x00000008050a72a5 */ /* 0x002fe2000f8e00ff */
[----:B------:R-:W-:Y:S01]  /*2490*/  UMOV UR4, UR19 ;  /* 0x0000001300047c82 */ /* 0x000fe20008000000 */
[----:B------:R-:W-:Y:S02]  /*24a0*/  UIMAD.WIDE.U32 UR16, UR43, UR12, URZ ;  /* 0x0000000c2b1072a5 */ /* 0x000fe4000f8e00ff */
[----:B------:R-:W-:-:S03]  /*24b0*/  UIMAD.WIDE.U32 UR18, UR6, UR8, URZ ;  /* 0x00000008061272a5 */ /* 0x000fc6000f8e00ff */
[----:B------:R-:W-:Y:S01]  /*24c0*/  UMOV UR10, UR11 ;  /* 0x0000000b000a7c82 */ /* 0x000fe20008000000 */
[----:B------:R-:W-:Y:S02]  /*24d0*/  USHF.R.U32.HI UR4, URZ, UR22, UR4 ;  /* 0x00000016ff047299 */ /* 0x000fe40008011604 */
[----:B------:R-:W-:Y:S01]  /*24e0*/  @UP3 USHF.R.U32.HI UR5, URZ, UR9, UR10 ;  /* 0x00000009ff053299 */ /* 0x000fe2000801160a */
[----:B------:R-:W-:Y:S01]  /*24f0*/  UMOV UR16, UR17 ;  /* 0x0000001100107c82 */ /* 0x000fe20008000000 */
[----:B------:R-:W-:Y:S01]  /*2500*/  UMOV UR18, UR19 ;  /* 0x0000001300127c82 */ /* 0x000fe20008000000 */
[----:B------:R-:W-:Y:S02]  /*2510*/  USHF.R.U32.HI UR13, URZ, UR13, UR16 ;  /* 0x0000000dff0d7299 */ /* 0x000fe40008011610 */
[----:B------:R-:W-:Y:S02]  /*2520*/  USEL UR4, UR37, UR4, !UP0 ;  /* 0x0000000425047287 */ /* 0x000fe4000c000000 */
[----:B------:R-:W-:-:S02]  /*2530*/  @UP3 USHF.R.U32.HI UR6, URZ, UR9, UR18 ;  /* 0x00000009ff063299 */ /* 0x000fc40008011612 */
[----:B------:R-:W-:Y:S02]  /*2540*/  UIMAD UR7, UR42, UR5, URZ ;  /* 0x000000052a0772a4 */ /* 0x000fe4000f8e02ff */
[----:B------:R-:W-:Y:S02]  /*2550*/  USEL UR5, UR43, UR13, !UP2 ;  /* 0x0000000d2b057287 */ /* 0x000fe4000d000000 */
[----:B------:R-:W-:Y:S02]  /*2560*/  UIMAD UR10, UR42, UR6, URZ ;  /* 0x000000062a0a72a4 */ /* 0x000fe4000f8e02ff */
[----:B------:R-:W-:Y:S02]  /*2570*/  UISETP.GE.AND UP0, UPT, UR4, UR7, UPT ;  /* 0x000000070400728c */ /* 0x000fe4000bf06270 */
[----:B------:R-:W-:Y:S02]  /*2580*/  UIMAD.WIDE.U32 UR12, UR4, UR8, URZ ;  /* 0x00000008040c72a5 */ /* 0x000fe4000f8e00ff */
[----:B------:R-:W-:-:S02]  /*2590*/  UISETP.GE.OR UP0, UPT, UR5, UR10, UP0 ;  /* 0x0000000a0500728c */ /* 0x000fc40008706670 */
        /* <DEDUP_REMOVED lines=19> */
.L_x_40:
[----:B------:R-:W2:Y:S02]  /*26d0*/  LDCU UR4, c[0x0][0xb30] ;  /* 0x00016600ff0477ac */ /* 0x000ea40008000800 */
[----:B--2---:R-:W-:-:S09]  /*26e0*/  UISETP.NE.AND UP0, UPT, UR4, 0x1, UPT ;  /* 0x000000010400788c */ /* 0x004fd2000bf05270 */
[----:B------:R-:W-:Y:S05]  /*26f0*/  BRA.U UP0, `(.L_x_41) ;  /* 0x0000000100447547 */ /* 0x000fea000b800000 */
[----:B------:R-:W2:Y:S01]  /*2700*/  LDCU.128 UR8, c[0x0][0xb10] ;  /* 0x00016200ff0877ac */ /* 0x000ea20008000c00 */
[----:B------:R-:W3:Y:S01]  /*2710*/  LDCU UR12, c[0x0][0xb0c] ;  /* 0x00016180ff0c77ac */ /* 0x000ee20008000800 */
[----:B------:R-:W4:Y:S01]  /*2720*/  LDCU UR13, c[0x0][0xb20] ;  /* 0x00016400ff0d77ac */ /* 0x000f220008000800 */
[----:B--2---:R-:W-:Y:S02]  /*2730*/  UIMAD.WIDE.U32 UR6, UR43, UR8, URZ ;  /* 0x000000082b0672a5 */ /* 0x004fe4000f8e00ff */
[----:B------:R-:W-:Y:S02]  /*2740*/  UIMAD.WIDE.U32 UR4, UR37, UR11, URZ ;  /* 0x0000000b250472a5 */ /* 0x000fe4000f8e00ff */
[----:B---3--:R-:W-:Y:S02]  /*2750*/  UISETP.NE.AND UP2, UPT, UR12, 0x1, UPT ;  /* 0x000000010c00788c */ /* 0x008fe4000bf45270 */
[----:B------:R-:W-:Y:S01]  /*2760*/  UISETP.NE.AND UP0, UPT, UR10, 0x1, UPT ;  /* 0x000000010a00788c */ /* 0x000fe2000bf05270 */
[----:B------:R-:W-:-:S02]  /*2770*/  UMOV UR6, UR7 ;  /* 0x0000000700067c82 */ /* 0x000fc40008000000 */
[----:B------:R-:W-:Y:S01]  /*2780*/  UMOV UR4, UR5 ;  /* 0x0000000500047c82 */ /* 0x000fe20008000000 */
[----:B------:R-:W-:Y:S02]  /*2790*/  USHF.R.U32.HI UR9, URZ, UR9, UR6 ;  /* 0x00000009ff097299 */ /* 0x000fe40008011606 */
[----:B----4-:R-:W-:Y:S02]  /*27a0*/  USHF.R.U32.HI UR4, URZ, UR13, UR4 ;  /* 0x0000000dff047299 */ /* 0x010fe40008011604 */
[----:B------:R-:W-:Y:S02]  /*27b0*/  USEL UR5, UR43, UR9, !UP2 ;  /* 0x000000092b057287 */ /* 0x000fe4000d000000 */
[----:B------:R-:W-:-:S04]  /*27c0*/  USEL UR4, UR37, UR4, !UP0 ;  /* 0x0000000425047287 */ /* 0x000fc8000c000000 */
[----:B------:R-:W-:Y:S02]  /*27d0*/  UIADD3 UR6, UPT, UPT, UR5, -UR4, URZ ;  /* 0x8000000405067290 */ /* 0x000fe4000fffe0ff */
[----:B------:R-:W-:Y:S02]  /*27e0*/  UIADD3 UR4, UPT, UPT, -UR5, UR4, URZ ;  /* 0x0000000405047290 */ /* 0x000fe4000fffe1ff */
[----:B------:R-:W-:Y:S02]  /*27f0*/  UIMAD UR37, UR6, UR10, UR37 ;  /* 0x0000000a062572a4 */ /* 0x000fe4000f8e0225 */
[----:B------:R-:W-:-:S12]  /*2800*/  UIMAD UR43, UR4, UR12, UR43 ;  /* 0x0000000c042b72a4 */ /* 0x000fd8000f8e022b */
.L_x_41:
[----:B------:R-:W-:Y:S01]  /*2810*/  VIADD R11, R11, 0x1 ;  /* 0x000000010b0b7836 */ /* 0x000fe20000000000 */
[----:B------:R-:W-:Y:S02]  /*2820*/  R2UR UR5, R56 ;  /* 0x00000000380572ca */ /* 0x000fe400000e0000 */
[----:B------:R-:W-:Y:S02]  /*2830*/  R2UR UR4, R55 ;  /* 0x00000000370472ca */ /* 0x000fe400000e0000 */
[C---:B------:R-:W-:Y:S02]  /*2840*/  ISETP.NE.AND P0, PT, R11.reuse, 0x2, PT ;  /* 0x000000020b00780c */ /* 0x040fe40003f05270 */
[----:B------:R-:W-:Y:S02]  /*2850*/  PLOP3.LUT P1, PT, PT, PT, PT, 0x80, 0x8 ;  /* 0x000000000008781c */ /* 0x000fe40003f2f070 */
[----:B-1----:R-:W-:Y:S02]  /*2860*/  SEL R0, RZ, 0x1, P0 ;  /* 0x00000001ff007807 */ /* 0x002fe40000000000 */
[----:B------:R-:W-:-:S02]  /*2870*/  SEL R11, R11, RZ, P0 ;  /* 0x000000ff0b0b7207 */ /* 0x000fc40000000000 */
[----:B------:R-:W-:Y:S01]  /*2880*/  LOP3.LUT R10, R10, R0, RZ, 0x3c, !PT ;  /* 0x000000000a0a7212 */ /* 0x000fe200078e3cff */
[----:B------:R-:W-:Y:S02]  /*2890*/  UIADD3 UR25, UPT, UPT, UR43, UR5, URZ ;  /* 0x000000052b197290 */ /* 0x000fe4000fffe0ff */
[----:B------:R-:W-:Y:S01]  /*28a0*/  UIADD3 UR26, UPT, UPT, UR37, UR4, URZ ;  /* 0x00000004251a7290 */ /* 0x000fe2000fffe0ff */
[----:B------:R-:W-:Y:S11]  /*28b0*/  BRA.U UP1, `(.L_x_42) ;  /* 0xffffffed01d47547 */ /* 0x000ff6000b83ffff */
[----:B------:R-:W-:Y:S01]  /*28c0*/  UIADD3 UR21, UPT, UPT, UR21, 0x20, URZ ;  /* 0x0000002015157890 */ /* 0x000fe2000fffe0ff */
[----:B------:R-:W-:-:S03]  /*28d0*/  SHF.L.U32 R2, R12, 0x1f, RZ ;  /* 0x0000001f0c027819 */ /* 0x000fc600000006ff */
[----:B------:R-:W-:-:S09]  /*28e0*/  ULEA UR4, UR23, UR21, 0x3 ;  /* 0x0000001517047291 */ /* 0x000fd2000f8e18ff */
[----:B------:R-:W1:Y:S02]  /*28f0*/  SYNCS.PHASECHK.TRANS64.TRYWAIT P0, [UR4], R2 ;  /* 0x00000002ff0075a7 */ /* 0x000e640008001104 */
[----:B-1----:R-:W-:Y:S05]  /*2900*/  @!P0 BRA `(.L_x_43) ;  /* 0x0000005000e08947 */ /* 0x002fea0003800000 */
.L_x_127:
[----:B------:R-:W-:-:S04]  /*2910*/  UIADD3 UR4, UPT, UPT, UR23, 0x1, URZ ;  /* 0x0000000117047890 */ /* 0x000fc8000fffe0ff */
[----:B------:R-:W-:-:S04]  /*2920*/  UISETP.NE.AND UP0, UPT, UR4, 0x4, UPT ;  /* 0x000000040400788c */ /* 0x000fc8000bf05270 */
[----:B------:R-:W-:Y:S02]  /*2930*/  USEL UR6, URZ, 0x1, UP0 ;  /* 0x00000001ff067887 */ /* 0x000fe40008000000 */
[----:B------:R-:W-:-:S04]  /*2940*/  USEL UR4, UR4, URZ, UP0 ;  /* 0x000000ff04047287 */ /* 0x000fc80008000000 */
[----:B------:R-:W-:Y:S01]  /*2950*/  ULEA UR5, UR4, UR21, 0x3 ;  /* 0x0000001504057291 */ /* 0x000fe2000f8e18ff */
[----:B-1----:R-:W-:-:S04]  /*2960*/  LOP3.LUT R2, R12, UR6, RZ, 0x3c, !PT ;  /* 0x000000060c027c12 */ /* 0x002fc8000f8e3cff */
[----:B------:R-:W-:-:S04]  /*2970*/  SHF.L.U32 R3, R2, 0x1f, RZ ;  /* 0x0000001f02037819 */ /* 0x000fc800000006ff */
[----:B------:R-:W1:Y:S02]  /*2980*/  SYNCS.PHASECHK.TRANS64.TRYWAIT P0, [UR5], R3 ;  /* 0x00000003ff0075a7 */ /* 0x000e640008001105 */
[----:B-1----:R-:W-:Y:S05]  /*2990*/  @!P0 BRA `(.L_x_44) ;  /* 0x0000005000d48947 */ /* 0x002fea0003800000 */
.L_x_129:
[----:B------:R-:W-:-:S04]  /*29a0*/  UIADD3 UR4, UPT, UPT, UR4, 0x1, URZ ;  /* 0x0000000104047890 */ /* 0x000fc8000fffe0ff */
[----:B------:R-:W-:-:S04]  /*29b0*/  UISETP.NE.AND UP0, UPT, UR4, 0x4, UPT ;  /* 0x000000040400788c */ /* 0x000fc8000bf05270 */
[----:B------:R-:W-:Y:S02]  /*29c0*/  USEL UR6, URZ, 0x1, UP0 ;  /* 0x00000001ff067887 */ /* 0x000fe40008000000 */
[----:B------:R-:W-:-:S04]  /*29d0*/  USEL UR4, UR4, URZ, UP0 ;  /* 0x000000ff04047287 */ /* 0x000fc80008000000 */
[----:B------:R-:W-:Y:S01]  /*29e0*/  ULEA UR5, UR4, UR21, 0x3 ;  /* 0x0000001504057291 */ /* 0x000fe2000f8e18ff */
[----:B------:R-:W-:-:S04]  /*29f0*/  LOP3.LUT R2, R2, UR6, RZ, 0x3c, !PT ;  /* 0x0000000602027c12 */ /* 0x000fc8000f8e3cff */
[----:B-1----:R-:W-:-:S04]  /*2a00*/  SHF.L.U32 R3, R2, 0x1f, RZ ;  /* 0x0000001f02037819 */ /* 0x002fc800000006ff */
[----:B------:R-:W1:Y:S02]  /*2a10*/  SYNCS.PHASECHK.TRANS64.TRYWAIT P0, [UR5], R3 ;  /* 0x00000003ff0075a7 */ /* 0x000e640008001105 */
[----:B-1----:R-:W-:Y:S05]  /*2a20*/  @!P0 BRA `(.L_x_45) ;  /* 0x0000005000c88947 */ /* 0x002fea0003800000 */
.L_x_131:
[----:B------:R-:W-:-:S04]  /*2a30*/  UIADD3 UR4, UPT, UPT, UR4, 0x1, URZ ;  /* 0x0000000104047890 */ /* 0x000fc8000fffe0ff */
[----:B------:R-:W-:-:S04]  /*2a40*/  UISETP.NE.AND UP0, UPT, UR4, 0x4, UPT ;  /* 0x000000040400788c */ /* 0x000fc8000bf05270 */
[----:B------:R-:W-:Y:S02]  /*2a50*/  USEL UR5, URZ, 0x1, UP0 ;  /* 0x00000001ff057887 */ /* 0x000fe40008000000 */
[----:B------:R-:W-:-:S04]  /*2a60*/  USEL UR4, UR4, URZ, UP0 ;  /* 0x000000ff04047287 */ /* 0x000fc80008000000 */
[----:B------:R-:W-:Y:S01]  /*2a70*/  ULEA UR4, UR4, UR21, 0x3 ;  /* 0x0000001504047291 */ /* 0x000fe2000f8e18ff */
[----:B------:R-:W-:-:S04]  /*2a80*/  LOP3.LUT R2, R2, UR5, RZ, 0x3c, !PT ;  /* 0x0000000502027c12 */ /* 0x000fc8000f8e3cff */
[----:B------:R-:W-:Y:S01]  /*2a90*/  SHF.L.U32 R2, R2, 0x1f, RZ ;  /* 0x0000001f02027819 */ /* 0x000fe200000006ff */
[----:B-1----:R-:W-:-:S07]  /*2aa0*/  IMAD.U32 R0, RZ, RZ, UR4 ;  /* 0x00000004ff007e24 */ /* 0x002fce000f8e00ff */
.L_x_46:
[----:B-1----:R1:W2:Y:S02]  /*2ab0*/  SYNCS.PHASECHK.TRANS64.TRYWAIT P0, [R0+URZ], R2 ;  /* 0x00000002000075a7 */ /* 0x0022a400080011ff */
[----:B--2---:R-:W-:Y:S05]  /*2ac0*/  @!P0 NANOSLEEP.SYNCS 0x989680 ;  /* 0x009896800000895d */ /* 0x004fea0003900000 */
[----:B------:R-:W2:Y:S02]  /*2ad0*/  @!P0 SYNCS.PHASECHK.TRANS64 P0, [R0+URZ], R2 ;  /* 0x00000002000085a7 */ /* 0x000ea400080010ff */
[----:B--2---:R-:W-:Y:S05]  /*2ae0*/  @P0 EXIT ;  /* 0x000000000000094d */ /* 0x004fea0003800000 */
[----:B------:R-:W-:Y:S05]  /*2af0*/  BRA `(.L_x_46) ;  /* 0xfffffffc00ec7947 */ /* 0x000fea000383ffff */
.L_x_22:
[----:B------:R-:W-:-:S04]  /*2b00*/  UISETP.NE.AND UP0, UPT, UR54, URZ, UPT ;  /* 0x000000ff3600728c */ /* 0x000fc8000bf05270 */
[----:B------:R-:W-:-:S09]  /*2b10*/  UISETP.NE.OR UP0, UPT, UR22, 0x1, UP0 ;  /* 0x000000011600788c */ /* 0x000fd20008705670 */
[----:B------:R-:W-:Y:S05]  /*2b20*/  BRA.U UP0, `(.L_x_47) ;  /* 0x0000000500487547 */ /* 0x000fea000b800000 */
[----:B------:R-:W-:Y:S01]  /*2b30*/  ISETP.GE.U32.AND P2, PT, R0, 0x2, PT ;  /* 0x000000020000780c */ /* 0x000fe20003f46070 */
[----:B------:R-:W-:Y:S01]  /*2b40*/  IMAD.MOV.U32 R12, RZ, RZ, 0x1 ;  /* 0x00000001ff0c7424 */ /* 0x000fe200078e00ff */
[----:B------:R-:W-:Y:S02]  /*2b50*/  CS2R R10, SRZ ;  /* 0x00000000000a7805 */ /* 0x000fe4000001ff00 */
[----:B------:R-:W-:Y:S01]  /*2b60*/  CS2R R8, SRZ ;  /* 0x0000000000087805 */ /* 0x000fe2000001ff00 */
[----:B------:R-:W-:Y:S01]  /*2b70*/  UMOV UR6, 0x400 ;  /* 0x0000040000067882 */ /* 0x000fe20000000000 */
[----:B------:R-:W-:Y:S01]  /*2b80*/  UMOV UR5, URZ ;  /* 0x000000ff00057c82 */ /* 0x000fe20008000000 */
[----:B------:R-:W-:-:S12]  /*2b90*/  ULEA UR6, UR54, UR6, 0x18 ;  /* 0x0000000636067291 */ /* 0x000fd8000f8ec0ff */
.L_x_51:
[----:B------:R-:W-:Y:S02]  /*2ba0*/  LEA R2, R8, UR6, 0x3 ;  /* 0x0000000608027c11 */ /* 0x000fe4000f8e18ff */
[----:B------:R-:W-:-:S03]  /*2bb0*/  SHF.L.U32 R4, R9, 0x1f, RZ ;  /* 0x0000001f09047819 */ /* 0x000fc600000006ff */
[----:B------:R-:W-:Y:S01]  /*2bc0*/  VIADD R5, R2, 0xf0 ;  /* 0x000000f002057836 */ /* 0x000fe20000000000 */
[----:B------:R-:W1:Y:S02]  /*2bd0*/  SYNCS.PHASECHK.TRANS64.TRYWAIT P0, [R2+URZ+0xe0], R4 ;  /* 0x0000e004020075a7 */ /* 0x000e6400080011ff */
[----:B-1----:R-:W-:Y:S05]  /*2be0*/  @!P0 BRA `(.L_x_48) ;  /* 0x0000005000708947 */ /* 0x002fea0003800000 */
.L_x_132:
[----:B------:R-:W-:Y:S01]  /*2bf0*/  ULEA UR4, UR5, UR6, 0x3 ;  /* 0x0000000605047291 */ /* 0x000fe2000f8e18ff */
[----:B-1----:R-:W-:Y:S01]  /*2c00*/  PRMT R2, RZ, 0x654, R5 ;  /* 0x00000654ff027816 */ /* 0x002fe20000000005 */
[----:B------:R-:W-:Y:S01]  /*2c10*/  @!P2 IMAD.MOV.U32 R4, RZ, RZ, 0x10 ;  /* 0x00000010ff04a424 */ /* 0x000fe200078e00ff */
[----:B------:R-:W-:Y:S01]  /*2c20*/  SHF.L.U32 R5, R12, 0x1f, RZ ;  /* 0x0000001f0c057819 */ /* 0x000fe200000006ff */
[----:B------:R-:W-:Y:S01]  /*2c30*/  UIADD3 UR7, UPT, UPT, UR4, 0x80, URZ ;  /* 0x0000008004077890 */ /* 0x000fe2000fffe0ff */
[----:B------:R1:W-:Y:S05]  /*2c40*/  SYNCS.ARRIVE.TRANS64.RED.A1T0 RZ, [R2+URZ], RZ ;  /* 0x000000ff02ff79a7 */ /* 0x0003ea00081004ff */
[----:B------:R-:W-:Y:S01]  /*2c50*/  IMAD.U32 R6, RZ, RZ, UR7 ;  /* 0x00000007ff067e24 */ /* 0x000fe2000f8e00ff */
[----:B------:R-:W2:Y:S04]  /*2c60*/  SYNCS.PHASECHK.TRANS64.TRYWAIT P0, [UR4+0x90], R5 ;  /* 0x00009005ff0075a7 */ /* 0x000ea80008001104 */
[----:B------:R-:W-:Y:S01]  /*2c70*/  PRMT R6, R0, 0x654, R6 ;  /* 0x0000065400067816 */ /* 0x000fe20000000006 */
[----:B-12---:R-:W-:Y:S06]  /*2c80*/  @!P0 BRA `(.L_x_49) ;  /* 0x00000050005c8947 */ /* 0x006fec0003800000 */
.L_x_134:
[----:B------:R-:W-:Y:S01]  /*2c90*/  ULEA UR8, UR5, UR6, 0x4 ;  /* 0x0000000605087291 */ /* 0x000fe2000f8e20ff */
[----:B------:R-:W-:Y:S01]  /*2ca0*/  SEL R3, R6, R3, !P2 ;  /* 0x0000000306037207 */ /* 0x000fe20005000000 */
[----:B------:R-:W-:Y:S01]  /*2cb0*/  UIADD3 UR9, UPT, UPT, UR4, 0x80, URZ ;  /* 0x0000008004097890 */ /* 0x000fe2000fffe0ff */
[----:B-1----:R-:W-:Y:S01]  /*2cc0*/  LEA R2, R11, UR6, 0x3 ;  /* 0x000000060b027c11 */ /* 0x002fe2000f8e18ff */
[----:B------:R-:W-:Y:S01]  /*2cd0*/  UIADD3 UR8, UPT, UPT, UR8, 0x110, URZ ;  /* 0x0000011008087890 */ /* 0x000fe2000fffe0ff */
[----:B------:R1:W-:Y:S01]  /*2ce0*/  @!P2 SYNCS.ARRIVE.TRANS64.RED RZ, [R3+URZ], R4 ;  /* 0x0000000403ffa9a7 */ /* 0x0003e200080004ff */
[----:B------:R-:W-:Y:S01]  /*2cf0*/  UIADD3 UR4, UPT, UPT, UR5, 0x1, URZ ;  /* 0x0000000105047890 */ /* 0x000fe2000fffe0ff */
[----:B------:R-:W-:-:S03]  /*2d00*/  VIADD R8, R8, 0x1 ;  /* 0x0000000108087836 */ /* 0x000fc60000000000 */
[----:B------:R-:W-:Y:S02]  /*2d10*/  UISETP.NE.AND UP0, UPT, UR4, 0x2, UPT ;  /* 0x000000020400788c */ /* 0x000fe4000bf05270 */
[----:B------:R-:W-:Y:S01]  /*2d20*/  ISETP.NE.AND P0, PT, R8, 0x2, PT ;  /* 0x000000020800780c */ /* 0x000fe20003f05270 */
[----:B------:R-:W-:Y:S06]  /*2d30*/  UGETNEXTWORKID.BROADCAST [UR8], [UR9] ;  /* 0x00000000080073ca */ /* 0x000fec0008000100 */
[----:B------:R-:W-:Y:S02]  /*2d40*/  USEL UR7, URZ, 0x1, UP0 ;  /* 0x00000001ff077887 */ /* 0x000fe40008000000 */
[----:B------:R-:W-:-:S04]  /*2d50*/  USEL UR5, UR4, URZ, UP0 ;  /* 0x000000ff04057287 */ /* 0x000fc80008000000 */
[----:B------:R-:W-:Y:S02]  /*2d60*/  LOP3.LUT R12, R12, UR7, RZ, 0x3c, !PT ;  /* 0x000000070c0c7c12 */ /* 0x000fe4000f8e3cff */
[----:B-1----:R-:W-:-:S04]  /*2d70*/  SHF.L.U32 R4, R10, 0x1f, RZ ;  /* 0x0000001f0a047819 */ /* 0x002fc800000006ff */
[----:B------:R-:W1:Y:S02]  /*2d80*/  SYNCS.PHASECHK.TRANS64.TRYWAIT P1, [R2+URZ+0x80], R4 ;  /* 0x00008004020075a7 */ /* 0x000e6400080211ff */
[----:B-1----:R-:W-:Y:S05]  /*2d90*/  @!P1 BRA `(.L_x_50) ;  /* 0x0000005000309947 */ /* 0x002fea0003800000 */
.L_x_135:
[C---:B-1----:R-:W-:Y:S01]  /*2da0*/  LEA R4, R11.reuse, UR6, 0x4 ;  /* 0x000000060b047c11 */ /* 0x042fe2000f8e20ff */
[----:B------:R-:W-:Y:S01]  /*2db0*/  VIADD R2, R2, 0x90 ;  /* 0x0000009002027836 */ /* 0x000fe20000000000 */
[----:B------:R-:W-:Y:S01]  /*2dc0*/  SEL R8, R8, RZ, P0 ;  /* 0x000000ff08087207 */ /* 0x000fe20000000000 */
[----:B------:R-:W-:-:S03]  /*2dd0*/  VIADD R11, R11, 0x1 ;  /* 0x000000010b0b7836 */ /* 0x000fc60000000000 */
[----:B------:R-:W1:Y:S01]  /*2de0*/  LDS.128 R4, [R4+0x110] ;  /* 0x0001100004047984 */ /* 0x000e620000000c00 */
[----:B------:R-:W-:Y:S02]  /*2df0*/  PRMT R2, RZ, 0x654, R2 ;  /* 0x00000654ff027816 */ /* 0x000fe40000000002 */
[C---:B------:R-:W-:Y:S01]  /*2e00*/  ISETP.NE.AND P1, PT, R11.reuse, 0x2, PT ;  /* 0x000000020b00780c */ /* 0x040fe20003f25270 */
[----:B------:R-:W-:Y:S01]  /*2e10*/  @!PT LDS RZ, [RZ] ;  /* 0x00000000fffff984 */ /* 0x000fe20000000800 */
[----:B------:R-:W-:Y:S01]  /*2e20*/  @!PT LDS RZ, [RZ] ;  /* 0x00000000fffff984 */ /* 0x000fe20000000800 */
[----:B------:R-:W-:Y:S01]  /*2e30*/  @!PT LDS RZ, [RZ] ;  /* 0x00000000fffff984 */ /* 0x000fe20000000800 */
[----:B------:R-:W-:Y:S01]  /*2e40*/  @!PT LDS RZ, [RZ] ;  /* 0x00000000fffff984 */ /* 0x000fe20000000800 */
[----:B------:R2:W-:Y:S06]  /*2e50*/  MEMBAR.ALL.CTA ;  /* 0x0000000000007992 */ /* 0x0005ec0000008000 */
[----:B--2---:R-:W2:Y:S01]  /*2e60*/  FENCE.VIEW.ASYNC.S ;  /* 0x00000000000073c6 */ /* 0x004ea20000000000 */
[----:B------:R-:W-:Y:S01]  /*2e70*/  SEL R11, R11, RZ, P1 ;  /* 0x000000ff0b0b7207 */ /* 0x000fe20000800000 */
[----:B--2---:R2:W-:Y:S01]  /*2e80*/  SYNCS.ARRIVE.TRANS64.RED.A1T0 RZ, [R2+URZ], RZ ;  /* 0x000000ff02ff79a7 */ /* 0x0045e200081004ff */
[----:B-1----:R-:W-:-:S02]  /*2e90*/  LOP3.LUT P3, RZ, R6, 0x1, RZ, 0xc0, !PT ;  /* 0x0000000106ff7812 */ /* 0x002fc4000786c0ff */
[----:B------:R-:W-:-:S04]  /*2ea0*/  SEL R4, RZ, 0x1, P1 ;  /* 0x00000001ff047807 */ /* 0x000fc80000800000 */
[----:B------:R-:W-:Y:S02]  /*2eb0*/  LOP3.LUT R10, R10, R4, RZ, 0x3c, !PT ;  /* 0x000000040a0a7212 */ /* 0x000fe400078e3cff */
[----:B--2---:R-:W-:-:S04]  /*2ec0*/  SEL R2, RZ, 0x1, P0 ;  /* 0x00000001ff027807 */ /* 0x004fc80000000000 */
[----:B------:R-:W-:Y:S01]  /*2ed0*/  LOP3.LUT R9, R9, R2, RZ, 0x3c, !PT ;  /* 0x0000000209097212 */ /* 0x000fe200078e3cff */
[----:B------:R-:W-:Y:S06]  /*2ee0*/  @P3 BRA `(.L_x_51) ;  /* 0xfffffffc002c3947 */ /* 0x000fec000383ffff */
[----:B------:R-:W-:Y:S01]  /*2ef0*/  ULEA UR4, UR5, UR6, 0x3 ;  /* 0x0000000605047291 */ /* 0x000fe2000f8e18ff */
[----:B------:R-:W-:-:S08]  /*2f00*/  SHF.L.U32 R2, R12, 0x1f, RZ ;  /* 0x0000001f0c027819 */ /* 0x000fd000000006ff */
[----:B------:R-:W1:Y:S02]  /*2f10*/  SYNCS.PHASECHK.TRANS64 P0, [UR4+0x90], R2 ;  /* 0x00009002ff0075a7 */ /* 0x000e640008001004 */
[----:B-1----:R-:W-:Y:S05]  /*2f20*/  @P0 BRA `(.L_x_52) ;  /* 0x0000000000080947 */ /* 0x002fea0003800000 */
[----:B------:R-:W1:Y:S02]  /*2f30*/  SYNCS.PHASECHK.TRANS64.TRYWAIT P0, [UR4+0x90], R2 ;  /* 0x00009002ff0075a7 */ /* 0x000e640008001104 */
[----:B-1----:R-:W-:Y:S05]  /*2f40*/  @!P0 BRA `(.L_x_53) ;  /* 0x0000004c00d88947 */ /* 0x002fea0003800000 */
.L_x_52:
[----:B------:R-:W-:-:S04]  /*2f50*/  UIADD3 UR7, UPT, UPT, UR5, 0x1, URZ ;  /* 0x0000000105077890 */ /* 0x000fc8000fffe0ff */
[----:B------:R-:W-:-:S04]  /*2f60*/  UISETP.NE.AND UP0, UPT, UR7, 0x2, UPT ;  /* 0x000000020700788c */ /* 0x000fc8000bf05270 */
[----:B------:R-:W-:Y:S02]  /*2f70*/  USEL UR8, URZ, 0x1, UP0 ;  /* 0x00000001ff087887 */ /* 0x000fe40008000000 */
[----:B------:R-:W-:-:S04]  /*2f80*/  USEL UR7, UR7, URZ, UP0 ;  /* 0x000000ff07077287 */ /* 0x000fc80008000000 */
[----:B------:R-:W-:Y:S01]  /*2f90*/  ULEA UR7, UR7, UR6, 0x3 ;  /* 0x0000000607077291 */ /* 0x000fe2000f8e18ff */
[----:B-1----:R-:W-:-:S04]  /*2fa0*/  LOP3.LUT R2, R12, UR8, RZ, 0x3c, !PT ;  /* 0x000000080c027c12 */ /* 0x002fc8000f8e3cff */
[----:B------:R-:W-:-:S04]  /*2fb0*/  SHF.L.U32 R0, R2, 0x1f, RZ ;  /* 0x0000001f02007819 */ /* 0x000fc800000006ff */
[----:B------:R-:W1:Y:S02]  /*2fc0*/  SYNCS.PHASECHK.TRANS64 P0, [UR7+0x90], R0 ;  /* 0x00009000ff0075a7 */ /* 0x000e640008001007 */
[----:B-1----:R-:W-:Y:S05]  /*2fd0*/  @P0 EXIT ;  /* 0x000000000000094d */ /* 0x002fea0003800000 */
[----:B------:R-:W-:Y:S02]  /*2fe0*/  SHF.L.U32 R2, R2, 0x1f, RZ ;  /* 0x0000001f02027819 */ /* 0x000fe400000006ff */
[----:B------:R-:W-:-:S07]  /*2ff0*/  MOV R0, UR7 ;  /* 0x0000000700007c02 */ /* 0x000fce0008000f00 */
.L_x_54:
[----:B-1----:R1:W2:Y:S02]  /*3000*/  SYNCS.PHASECHK.TRANS64.TRYWAIT P0, [R0+URZ+0x90], R2 ;  /* 0x00009002000075a7 */ /* 0x0022a400080011ff */
[----:B--2---:R-:W-:Y:S05]  /*3010*/  @!P0 NANOSLEEP.SYNCS 0x989680 ;  /* 0x009896800000895d */ /* 0x004fea0003900000 */
[----:B------:R-:W2:Y:S02]  /*3020*/  @!P0 SYNCS.PHASECHK.TRANS64 P0, [R0+URZ+0x90], R2 ;  /* 0x00009002000085a7 */ /* 0x000ea400080010ff */
[----:B--2---:R-:W-:Y:S05]  /*3030*/  @P0 EXIT ;  /* 0x000000000000094d */ /* 0x004fea0003800000 */
[----:B------:R-:W-:Y:S05]  /*3040*/  BRA `(.L_x_54) ;  /* 0xfffffffc00ec7947 */ /* 0x000fea000383ffff */
.L_x_47:
[----:B------:R-:W-:Y:S05]  /*3050*/  BRA.U UP4, `(.L_x_55) ;  /* 0x0000001104447547 */ /* 0x000fea000b800000 */
[----:B------:R-:W-:Y:S01]  /*3060*/  UMOV UR4, 0x40 ;  /* 0x0000004000047882 */ /* 0x000fe20000000000 */
[----:B------:R-:W-:Y:S01]  /*3070*/  NOP ;  /* 0x0000000000007918 */ /* 0x000fe20000000000 */
[----:B------:R-:W-:Y:S01]  /*3080*/  ULEA UR5, UR54, UR4, 0x18 ;  /* 0x0000000436057291 */ /* 0x000fe2000f8ec0ff */
[----:B------:R-:W-:Y:S02]  /*3090*/  UMOV UR6, 0x400 ;  /* 0x0000040000067882 */ /* 0x000fe40000000000 */
[----:B------:R-:W-:-:S06]  /*30a0*/  ULEA UR6, UR54, UR6, 0x18 ;  /* 0x0000000636067291 */ /* 0x000fcc000f8ec0ff */
[----:B------:R-:W1:Y:S02]  /*30b0*/  LDS.U8 R0, [UR5+0x1c] ;  /* 0x00001c05ff007984 */ /* 0x000e640008000000 */
[----:B-1----:R-:W-:-:S13]  /*30c0*/  ISETP.NE.AND P0, PT, R0, RZ, PT ;  /* 0x000000ff0000720c */ /* 0x002fda0003f05270 */
[----:B------:R-:W-:Y:S05]  /*30d0*/  @P0 BRA `(.L_x_56) ;  /* 0x0000000000580947 */ /* 0x000fea0003800000 */
[----:B------:R-:W-:-:S13]  /*30e0*/  ELECT P0, URZ, PT ;  /* 0x0000000000ff782f */ /* 0x000fda0003800000 */
[----:B------:R-:W-:Y:S05]  /*30f0*/  @!P0 BRA `(.L_x_57) ;  /* 0x0000000000608947 */ /* 0x000fea0003800000 */
[----:B------:R-:W-:Y:S01]  /*3100*/  UMOV UR4, 0x10 ;  /* 0x0000001000047882 */ /* 0x000fe20000000000 */
[----:B------:R-:W-:Y:S01]  /*3110*/  HFMA2 R0, -RZ, RZ, 0, 5.9604644775390625e-08 ;  /* 0x00000001ff007431 */ /* 0x000fe200000001ff */
[----:B------:R-:W-:-:S03]  /*3120*/  MOV R3, 0xffff ;  /* 0x0000ffff00037802 */ /* 0x000fc60000000f00 */
[----:B------:R-:W-:Y:S04]  /*3130*/  DEPBAR.LE SB1, 0x36 ;  /* 0x00009d800000791a */ /* 0x000fe80000000000 */
[----:B------:R-:W1:Y:S02]  /*3140*/  UTCATOMSWS.FIND_AND_SET.ALIGN UP0, UR4, UR4 ;  /* 0x00000004000475e3 */ /* 0x000e640008000800 */
[----:B-1----:R-:W-:Y:S01]  /*3150*/  MOV R4, UR4 ;  /* 0x0000000400047c02 */ /* 0x002fe20008000f00 */
[----:B------:R-:W-:Y:S06]  /*3160*/  BRA.U UP0, `(.L_x_58) ;  /* 0x0000000100187547 */ /* 0x000fec000b800000 */
.L_x_59:
[----:B------:R-:W-:Y:S05]  /*3170*/  NANOSLEEP 0x64 ;  /* 0x000000640000795d */ /* 0x000fea0003800000 */
[----:B------:R-:W-:-:S05]  /*3180*/  UMOV UR4, 0x10 ;  /* 0x0000001000047882 */ /* 0x000fca0000000000 */
[----:B------:R-:W-:Y:S04]  /*3190*/  DEPBAR.LE SB1, 0x36 ;  /* 0x00009d800000791a */ /* 0x000fe80000000000 */
[----:B------:R-:W1:Y:S02]  /*31a0*/  UTCATOMSWS.FIND_AND_SET.ALIGN UP0, UR4, UR4 ;  /* 0x00000004000475e3 */ /* 0x000e640008000800 */
[----:B-1----:R-:W-:Y:S01]  /*31b0*/  MOV R4, UR4 ;  /* 0x0000000400047c02 */ /* 0x002fe20008000f00 */
[----:B------:R-:W-:Y:S05]  /*31c0*/  BRA.U !UP0, `(.L_x_59) ;  /* 0xfffffffd08e87547 */ /* 0x000fea000b83ffff */
.L_x_58:
[-C--:B------:R-:W-:Y:S02]  /*31d0*/  SHF.L.U32 R3, R3, R4.reuse, RZ ;  /* 0x0000000403037219 */ /* 0x080fe400000006ff */
[----:B------:R-:W-:Y:S01]  /*31e0*/  SHF.L.U32 R0, R0, R4, RZ ;  /* 0x0000000400007219 */ /* 0x000fe200000006ff */
[----:B------:R-:W-:Y:S02]  /*31f0*/  IMAD.SHL.U32 R4, R4, 0x20, RZ ;  /* 0x0000002004047824 */ /* 0x000fe400078e00ff */
[----:B------:R1:W-:Y:S04]  /*3200*/  ATOMS.OR RZ, [UR5+0x14], R3 ;  /* 0x00001403ffff798c */ /* 0x0003e8000b000005 */
[----:B------:R1:W-:Y:S04]  /*3210*/  ATOMS.OR RZ, [UR5+0x18], R0 ;  /* 0x00001800ffff798c */ /* 0x0003e8000b000005 */
[----:B------:R1:W-:Y:S01]  /*3220*/  STS [UR6+0x130], R4 ;  /* 0x00013004ff007988 */ /* 0x0003e20008000806 */
[----:B------:R-:W-:Y:S05]  /*3230*/  BRA `(.L_x_57) ;  /* 0x0000000000107947 */ /* 0x000fea0003800000 */
.L_x_56:
[----:B------:R-:W-:Y:S02]  /*3240*/  MOV R0, 0xffffffff ;  /* 0xffffffff00007802 */ /* 0x000fe40000000f00 */
[----:B------:R-:W-:-:S03]  /*3250*/  MOV R4, 0x3280 ;  /* 0x0000328000047802 */ /* 0x000fc60000000f00 */
[----:B------:R1:W-:Y:S04]  /*3260*/  STS [UR6+0x130], R0 ;  /* 0x00013000ff007988 */ /* 0x0003e80008000806 */
[----:B-1---5:R-:W-:Y:S05]  /*3270*/  CALL.REL.NOINC `($__internal_1_$__cuda_sm10x_tcgen05_guardrail_trap_phase_invalid_during_alloc) ;  /* 0x0000005000b07944 */ /* 0x022fea0003c00000 */
.L_x_57:
[----:B------:R-:W-:Y:S05]  /*3280*/  WARPSYNC.ALL ;  /* 0x0000000000007948 */ /* 0x000fea0003800000 */
[----:B------:R-:W2:Y:S01]  /*3290*/  S2UR UR4, SR_CgaCtaId ;  /* 0x00000000000479c3 */ /* 0x000ea20000008800 */
[----:B------:R-:W-:Y:S01]  /*32a0*/  UMOV UR41, 0x400 ;  /* 0x0000040000297882 */ /* 0x000fe20000000000 */
[----:B------:R-:W-:-:S06]  /*32b0*/  NOP ;  /* 0x0000000000007918 */ /* 0x000fcc0000000000 */
[----:B------:R-:W-:Y:S06]  /*32c0*/  BAR.ARV 0x6, 0xa0 ;  /* 0x0182800000007b1d */ /* 0x000fec0000002000 */
[----:B------:R-:W3:Y:S01]  /*32d0*/  LDCU UR6, c[0x0][0x38c] ;  /* 0x00007180ff0677ac */ /* 0x000ee20008000800 */
[----:B------:R-:W-:Y:S01]  /*32e0*/  LOP3.LUT R2, R2, 0xffff, RZ, 0xc0, !PT ;  /* 0x0000ffff02027812 */ /* 0x000fe200078ec0ff */
[----:B------:R-:W-:Y:S01]  /*32f0*/  IMAD.MOV.U32 R11, RZ, RZ, 0x1 ;  /* 0x00000001ff0b7424 */ /* 0x000fe200078e00ff */
[----:B------:R-:W-:Y:S01]  /*3300*/  CS2R R8, SRZ ;  /* 0x0000000000087805 */ /* 0x000fe2000001ff00 */
[----:B------:R-:W4:Y:S01]  /*3310*/  LDCU UR7, c[0x0][0x38c] ;  /* 0x00007180ff0777ac */ /* 0x000f220008000800 */
[----:B------:R-:W-:Y:S01]  /*3320*/  R2UR UR42, R2 ;  /* 0x00000000022a72ca */ /* 0x000fe200000e0000 */
[----:B------:R-:W-:Y:S01]  /*3330*/  IMAD.MOV.U32 R10, RZ, RZ, RZ ;  /* 0x000000ffff0a7224 */ /* 0x000fe200078e00ff */
[----:B------:R-:W-:Y:S01]  /*3340*/  UMOV UR45, URZ ;  /* 0x000000ff002d7c82 */ /* 0x000fe20008000000 */
[----:B------:R-:W-:Y:S01]  /*3350*/  UMOV UR39, URZ ;  /* 0x000000ff00277c82 */ /* 0x000fe20008000000 */
[----:B--2---:R-:W-:Y:S01]  /*3360*/  ULEA UR41, UR4, UR41, 0x18 ;  /* 0x0000002904297291 */ /* 0x004fe2000f8ec0ff */
[----:B------:R-:W-:Y:S01]  /*3370*/  UMOV UR62, 0x0 ;  /* 0x00000000003e7882 */ /* 0x000fe20000000000 */
[----:B------:R-:W-:-:S02]  /*3380*/  UMOV UR63, 0x4100910 ;  /* 0x04100910003f7882 */ /* 0x000fc40000000000 */
[----:B------:R-:W-:Y:S02]  /*3390*/  UIADD3 UR5, UPT, UPT, UR41, 0x6800, URZ ;  /* 0x0000680029057890 */ /* 0x000fe4000fffe0ff */
[----:B------:R-:W-:Y:S02]  /*33a0*/  UIADD3 UR4, UPT, UPT, UR41, 0x16800, URZ ;  /* 0x0001680029047890 */ /* 0x000fe4000fffe0ff */
[----:B---3--:R-:W-:Y:S01]  /*33b0*/  UIADD3 UR6, UPT, UPT, UR6, 0x3f, URZ ;  /* 0x0000003f06067890 */ /* 0x008fe2000fffe0ff */
[----:B-1----:R-:W1:Y:S01]  /*33c0*/  LDS R0, [UR41+0x130] ;  /* 0x00013029ff007984 */ /* 0x002e620008000800 */
[----:B------:R-:W-:Y:S02]  /*33d0*/  USHF.R.U32.HI UR5, URZ, 0x4, UR5 ;  /* 0x00000004ff057899 */ /* 0x000fe40008011605 */
[----:B------:R-:W-:Y:S02]  /*33e0*/  USHF.R.S32.HI UR47, URZ, 0x1f, UR6 ;  /* 0x0000001fff2f7899 */ /* 0x000fe40008011406 */
[----:B------:R-:W-:-:S02]  /*33f0*/  USHF.R.U32.HI UR4, URZ, 0x4, UR4 ;  /* 0x00000004ff047899 */ /* 0x000fc40008011604 */
[----:B------:R-:W-:Y:S02]  /*3400*/  ULEA.HI UR47, UR47, UR6, URZ, 0x6 ;  /* 0x000000062f2f7291 */ /* 0x000fe4000f8f30ff */
[----:B------:R-:W-:Y:S02]  /*3410*/  ULOP3.LUT UR5, UR5, 0x3fff, URZ, 0xc0, !UPT ;  /* 0x00003fff05057892 */ /* 0x000fe4000f8ec0ff */
[----:B------:R-:W-:Y:S02]  /*3420*/  USHF.R.S32.HI UR47, URZ, 0x6, UR47 ;  /* 0x00000006ff2f7899 */ /* 0x000fe4000801142f */
[----:B------:R-:W-:Y:S02]  /*3430*/  ULOP3.LUT UR4, UR4, 0x3fff, URZ, 0xc0, !UPT ;  /* 0x00003fff04047892 */ /* 0x000fe4000f8ec0ff */
[----:B------:R-:W-:Y:S01]  /*3440*/  UISETP.LT.AND UP0, UPT, UR47, 0x1, UPT ;  /* 0x000000012f00788c */ /* 0x000fe2000bf01270 */
[----:B------:R-:W-:Y:S01]  /*3450*/  UMOV UR60, 0x0 ;  /* 0x00000000003c7882 */ /* 0x000fe20000000000 */
[----:B------:R-:W-:-:S02]  /*3460*/  UMOV UR61, 0x4100910 ;  /* 0x04100910003d7882 */ /* 0x000fc40000000000 */
[----:B------:R-:W-:Y:S01]  /*3470*/  USEL UR64, UR47, 0x1, !UP0 ;  /* 0x000000012f407887 */ /* 0x000fe2000c000000 */
[----:B------:R-:W-:Y:S01]  /*3480*/  UMOV UR58, 0x0 ;  /* 0x00000000003a7882 */ /* 0x000fe20000000000 */
[----:B------:R-:W-:Y:S01]  /*3490*/  UMOV UR59, 0x4100910 ;  /* 0x04100910003b7882 */ /* 0x000fe20000000000 */
[----:B------:R-:W-:Y:S01]  /*34a0*/  UMOV UR56, 0x0 ;  /* 0x0000000000387882 */ /* 0x000fe20000000000 */
[----:B------:R-:W-:Y:S01]  /*34b0*/  UMOV UR57, 0x4100910 ;  /* 0x0410091000397882 */ /* 0x000fe20000000000 */
[----:B------:R-:W-:Y:S01]  /*34c0*/  UMOV UR54, 0x0 ;  /* 0x0000000000367882 */ /* 0x000fe20000000000 */
[----:B------:R-:W-:Y:S01]  /*34d0*/  UMOV UR55, 0x4100910 ;  /* 0x0410091000377882 */ /* 0x000fe20000000000 */
[----:B------:R-:W-:Y:S01]  /*34e0*/  UMOV UR52, 0x0 ;  /* 0x0000000000347882 */ /* 0x000fe20000000000 */
[----:B------:R-:W-:Y:S01]  /*34f0*/  UMOV UR53, 0x4100910 ;  /* 0x0410091000357882 */ /* 0x000fe20000000000 */
[----:B------:R-:W-:Y:S02]  /*3500*/  ULOP3.LUT UR43, UR5, 0x10000, URZ, 0xfc, !UPT ;  /* 0x00010000052b7892 */ /* 0x000fe4000f8efcff */
[----:B------:R-:W-:-:S02]  /*3510*/  ULOP3.LUT UR44, UR4, 0x10000, URZ, 0xfc, !UPT ;  /* 0x00010000042c7892 */ /* 0x000fc4000f8efcff */
[----:B------:R-:W-:Y:S02]  /*3520*/  UIADD3 UR64, UPT, UPT, -UR64, URZ, URZ ;  /* 0x000000ff40407290 */ /* 0x000fe4000fffe1ff */
[----:B----4-:R-:W-:Y:S01]  /*3530*/  UISETP.GE.AND UP4, UPT, UR7, 0x1, UPT ;  /* 0x000000010700788c */ /* 0x010fe2000bf86270 */
[----:B------:R-:W-:Y:S01]  /*3540*/  UMOV UR50, 0x0 ;  /* 0x0000000000327882 */ /* 0x000fe20000000000 */
[----:B------:R-:W-:Y:S01]  /*3550*/  UMOV UR51, 0x4100910 ;  /* 0x0410091000337882 */ /* 0x000fe20000000000 */
[----:B------:R-:W-:Y:S01]  /*3560*/  UMOV UR48, 0x0 ;  /* 0x0000000000307882 */ /* 0x000fe20000000000 */
[----:B-1----:R-:W-:Y:S01]  /*3570*/  R2UR UR65, R0 ;  /* 0x00000000004172ca */ /* 0x002fe200000e0000 */
[----:B------:R-:W-:-:S14]  /*3580*/  UMOV UR49, 0x4100910 ;  /* 0x0410091000317882 */ /* 0x000fdc0000000000 */
.L_x_66:
[----:B------:R-:W-:Y:S02]  /*3590*/  LEA R0, R10, UR41, 0x3 ;  /* 0x000000290a007c11 */ /* 0x000fe4000f8e18ff */
[----:B------:R-:W-:Y:S02]  /*35a0*/  SHF.L.U32 R2, R9, 0x1f, RZ ;  /* 0x0000001f09027819 */ /* 0x000fe400000006ff */
[----:B------:R-:W-:Y:S01]  /*35b0*/  PLOP3.LUT P0, PT, PT, PT, UP4, 0x80, 0x8 ;  /* 0x000000000008781c */ /* 0x000fe20003f0f048 */
[----:B------:R-:W-:Y:S01]  /*35c0*/  VIADD R3, R0, 0x90 ;  /* 0x0000009000037836 */ /* 0x000fe20000000000 */
[----:B-1----:R-:W1:Y:S02]  /*35d0*/  SYNCS.PHASECHK.TRANS64.TRYWAIT P1, [R0+URZ+0x80], R2 ;  /* 0x00008002000075a7 */ /* 0x002e6400080211ff */
[----:B-1-3--:R-:W-:Y:S09]  /*35e0*/  @!P1 BRA `(.L_x_60) ;  /* 0x0000004800489947 */ /* 0x00aff20003800000 */
.L_x_137:
[----:B------:R-:W-:Y:S01]  /*35f0*/  LEA R4, R10, UR41, 0x4 ;  /* 0x000000290a047c11 */ /* 0x000fe2000f8e20ff */
[----:B------:R-:W-:Y:S01]  /*3600*/  @UP4 ULEA UR4, UR39, UR41, 0x3 ;  /* 0x0000002927044291 */ /* 0x000fe2000f8e18ff */
[----:B------:R-:W-:Y:S01]  /*3610*/  PLOP3.LUT P2, PT, PT, PT, PT, 0x80, 0x8 ;  /* 0x000000000008781c */ /* 0x000fe20003f4f070 */
[----:B------:R-:W-:Y:S01]  /*3620*/  ULEA UR46, UR45, UR41, 0x3 ;  /* 0x000000292d2e7291 */ /* 0x000fe2000f8e18ff */
[----:B------:R-:W-:Y:S02]  /*3630*/  PRMT R3, RZ, 0x654, R3 ;  /* 0x00000654ff037816 */ /* 0x000fe40000000003 */
[----:B------:R-:W2:Y:S01]  /*3640*/  LDS.128 R4, [R4+0x110] ;  /* 0x0001100004047984 */ /* 0x000ea20000000c00 */
[----:B-1----:R-:W-:Y:S02]  /*3650*/  @P0 SHF.L.U32 R2, R8, 0x1f, RZ ;  /* 0x0000001f08020819 */ /* 0x002fe400000006ff */
[----:B------:R-:W-:Y:S01]  /*3660*/  SHF.L.U32 R0, R11, 0x1f, RZ ;  /* 0x0000001f0b007819 */ /* 0x000fe200000006ff */
[----:B------:R-:W-:Y:S01]  /*3670*/  @!PT LDS RZ, [RZ] ;  /* 0x00000000fffff984 */ /* 0x000fe20000000800 */
[----:B------:R-:W-:Y:S01]  /*3680*/  @!PT LDS RZ, [RZ] ;  /* 0x00000000fffff984 */ /* 0x000fe20000000800 */
[----:B------:R-:W-:Y:S01]  /*3690*/  @!PT LDS RZ, [RZ] ;  /* 0x00000000fffff984 */ /* 0x000fe20000000800 */
[----:B------:R-:W-:Y:S01]  /*36a0*/  @!PT LDS RZ, [RZ] ;  /* 0x00000000fffff984 */ /* 0x000fe20000000800 */
[----:B------:R1:W-:Y:S06]  /*36b0*/  MEMBAR.ALL.CTA ;  /* 0x0000000000007992 */ /* 0x0003ec0000008000 */
[----:B-1----:R-:W1:Y:S02]  /*36c0*/  FENCE.VIEW.ASYNC.S ;  /* 0x00000000000073c6 */ /* 0x002e640000000000 */
[----:B-1----:R1:W-:Y:S01]  /*36d0*/  SYNCS.ARRIVE.TRANS64.RED.A1T0 RZ, [R3+URZ], RZ ;  /* 0x000000ff03ff79a7 */ /* 0x0023e200081004ff */
[----:B------:R1:W3:Y:S01]  /*36e0*/  @P0 SYNCS.PHASECHK.TRANS64.TRYWAIT P2, [UR4], R2 ;  /* 0x00000002ff0005a7 */ /* 0x0002e20008041104 */
[----:B------:R-:W-:Y:S01]  /*36f0*/  ULEA.HI UR4, UR45, UR45, URZ, 0x1 ;  /* 0x0000002d2d047291 */ /* 0x000fe2000f8f08ff */
[----:B--2---:R-:W-:-:S03]  /*3700*/  LOP3.LUT P1, RZ, R6, 0x1, RZ, 0xc0, !PT ;  /* 0x0000000106ff7812 */ /* 0x004fc6000782c0ff */
[----:B------:R-:W-:Y:S02]  /*3710*/  USHF.L.U32 UR5, UR4, 0x5, URZ ;  /* 0x0000000504057899 */ /* 0x000fe400080006ff */
[----:B------:R-:W-:Y:S02]  /*3720*/  ULOP3.LUT UR36, UR4, 0xffe, URZ, 0xc0, !UPT ;  /* 0x00000ffe04247892 */ /* 0x000fe4000f8ec0ff */
[----:B------:R-:W-:Y:S02]  /*3730*/  ULOP3.LUT UR4, UR5, 0xffffffc0, URZ, 0xc0, !UPT ;  /* 0xffffffc005047892 */ /* 0x000fe4000f8ec0ff */
[----:B------:R-:W-:Y:S02]  /*3740*/  UIADD3 UR36, UPT, UPT, -UR36, UR45, URZ ;  /* 0x0000002d24247290 */ /* 0x000fe4000fffe1ff */
[----:B------:R-:W-:Y:S01]  /*3750*/  UIADD3 UR4, UPT, UPT, UR65, UR4, URZ ;  /* 0x0000000441047290 */ /* 0x000fe2000fffe0ff */
[----:B------:R-:W2:Y:S03]  /*3760*/  SYNCS.PHASECHK.TRANS64.TRYWAIT P0, [UR46+0xc0], R0 ;  /* 0x0000c000ff0075a7 */ /* 0x000ea6000800112e */
[----:B------:R-:W-:Y:S01]  /*3770*/  ULEA UR36, UR36, UR4, 0x14 ;  /* 0x0000000424247291 */ /* 0x000fe2000f8ea0ff */
[----:B-123--:R-:W-:Y:S11]  /*3780*/  @!P0 BRA `(.L_x_61) ;  /* 0x0000004400f48947 */ /* 0x00eff60003800000 */
.L_x_139:
[----:B------:R-:W-:Y:S01]  /*3790*/  IADD3 R10, PT, PT, R10, 0x1, RZ ;  /* 0x000000010a0a7810 */ /* 0x000fe20007ffe0ff */
[----:B------:R-:W-:Y:S06]  /*37a0*/  BRA.U !UP4, `(.L_x_62) ;  /* 0x000000050c107547 */ /* 0x000fec000b800000 */
[----:B------:R-:W-:Y:S01]  /*37b0*/  UPLOP3.LUT UP2, UPT, UPT, UPT, UPT, 0x40, 0x4 ;  /* 0x000000000004789c */ /* 0x000fe20003f4e870 */
[----:B------:R-:W-:Y:S01]  /*37c0*/  UMOV UR38, UR64 ;  /* 0x0000004000267c82 */ /* 0x000fe20008000000 */
[----:B------:R-:W-:Y:S01]  /*37d0*/  UMOV UR37, UR47 ;  /* 0x0000002f00257c82 */ /* 0x000fe20008000000 */
[----:B------:R-:W-:-:S08]  /*37e0*/  UMOV UR5, UR39 ;  /* 0x0000002700057c82 */ /* 0x000fd00008000000 */
.L_x_65:
[----:B------:R-:W-:Y:S02]  /*37f0*/  UIADD3 UR38, UPT, UPT, UR38, 0x1, URZ ;  /* 0x0000000126267890 */ /* 0x000fe4000fffe0ff */
[----:B------:R-:W-:Y:S02]  /*3800*/  ULEA UR7, UR5, UR41, 0x3 ;  /* 0x0000002905077291 */ /* 0x000fe4000f8e18ff */
[----:B------:R-:W-:Y:S01]  /*3810*/  UISETP.NE.AND UP3, UPT, UR38, URZ, UPT ;  /* 0x000000ff2600728c */ /* 0x000fe2000bf65270 */
[----:B--23--:R-:W-:Y:S10]  /*3820*/  @P2 BRA `(.L_x_63) ;  /* 0x00000000000c2947 */ /* 0x00cff40003800000 */
[----:B-1----:R-:W-:Y:S04]  /*3830*/  SHF.L.U32 R2, R8, 0x1f, RZ ;  /* 0x0000001f08027819 */ /* 0x002fe800000006ff */
[----:B------:R-:W1:Y:S02]  /*3840*/  SYNCS.PHASECHK.TRANS64.TRYWAIT P0, [UR7], R2 ;  /* 0x00000002ff0075a7 */ /* 0x000e640008001107 */
[----:B-1----:R-:W-:Y:S05]  /*3850*/  @!P0 BRA `(.L_x_64) ;  /* 0x0000004400d88947 */ /* 0x002fea0003800000 */
.L_x_63:
[----:B------:R-:W-:Y:S01]  /*3860*/  UISETP.NE.AND UP0, UPT, UR37, 0x1, UPT ;  /* 0x000000012500788c */ /* 0x000fe2000bf05270 */
[----:B------:R-:W-:Y:S01]  /*3870*/  PLOP3.LUT P2, PT, PT, PT, PT, 0x80, 0x8 ;  /* 0x000000000008781c */ /* 0x000fe20003f4f070 */
[----:B------:R-:W-:Y:S02]  /*3880*/  UIADD3 UR4, UPT, UPT, UR5, 0x1, URZ ;  /* 0x0000000105047890 */ /* 0x000fe4000fffe0ff */
[----:B------:R-:W-:Y:S02]  /*3890*/  UIADD3 UR40, UPT, UPT, UR7, 0x20, URZ ;  /* 0x0000002007287890 */ /* 0x000fe4000fffe0ff */
[----:B------:R-:W-:Y:S01]  /*38a0*/  UISETP.NE.AND UP1, UPT, UR4, 0x4, UPT ;  /* 0x000000040400788c */ /* 0x000fe2000bf25270 */
[----:B------:R-:W-:Y:S01]  /*38b0*/  PLOP3.LUT P0, PT, PT, PT, UP0, 0x80, 0x8 ;  /* 0x000000000008781c */ /* 0x000fe20003f0f008 */
[----:B------:R-:W-:Y:S02]  /*38c0*/  UIADD3 UR37, UPT, UPT, UR37, -0x1, URZ ;  /* 0xffffffff25257890 */ /* 0x000fe4000fffe0ff */
[----:B------:R-:W-:Y:S02]  /*38d0*/  USEL UR6, URZ, 0x1, UP1 ;  /* 0x00000001ff067887 */ /* 0x000fe40008800000 */
[----:B------:R-:W-:Y:S01]  /*38e0*/  USEL UR39, UR4, URZ, UP1 ;  /* 0x000000ff04277287 */ /* 0x000fe20008800000 */
[----:B------:R-:W-:Y:S01]  /*38f0*/  UMOV UR7, 0x40004040 ;  /* 0x4000404000077882 */ /* 0x000fe20000000000 */
[----:B------:R-:W-:Y:S02]  /*3900*/  UMOV UR35, 0x40004040 ;  /* 0x4000404000237882 */ /* 0x000fe40000000000 */
[----:B------:R-:W-:Y:S01]  /*3910*/  @UP0 ULEA UR4, UR39, UR41, 0x3 ;  /* 0x0000002927040291 */ /* 0x000fe2000f8e18ff */
[----:B------:R-:W-:Y:S01]  /*3920*/  LOP3.LUT R8, R8, UR6, RZ, 0x3c, !PT ;  /* 0x0000000608087c12 */ /* 0x000fe2000f8e3cff */
[----:B------:R-:W-:Y:S01]  /*3930*/  ULEA UR6, UR5, UR44, 0xa ;  /* 0x0000002c05067291 */ /* 0x000fe2000f8e50ff */
[----:B------:R-:W-:Y:S02]  /*3940*/  UMOV UR33, 0x40004040 ;  /* 0x4000404000217882 */ /* 0x000fe40000000000 */
[----:B-1----:R-:W-:Y:S01]  /*3950*/  @P0 SHF.L.U32 R0, R8, 0x1f, RZ ;  /* 0x0000001f08000819 */ /* 0x002fe200000006ff */
[----:B------:R-:W-:Y:S02]  /*3960*/  UIADD3 UR34, UPT, UPT, UR6, 0x2, URZ ;  /* 0x0000000206227890 */ /* 0x000fe4000fffe0ff */
[----:B------:R-:W-:Y:S01]  /*3970*/  UIADD3 UR30, UPT, UPT, UR6, 0x4, URZ ;  /* 0x00000004061e7890 */ /* 0x000fe2000fffe0ff */
[----:B------:R2:W3:Y:S01]  /*3980*/  @P0 SYNCS.PHASECHK.TRANS64.TRYWAIT P2, [UR4], R0 ;  /* 0x00000000ff0005a7 */ /* 0x0004e20008041104 */
[----:B------:R-:W-:Y:S02]  /*3990*/  ULEA UR4, UR5, UR43, 0xa ;  /* 0x0000002b05047291 */ /* 0x000fe4000f8e50ff */
[----:B------:R-:W-:Y:S02]  /*39a0*/  UIADD3 UR26, UPT, UPT, UR6, 0x6, URZ ;  /* 0x00000006061a7890 */ /* 0x000fe4000fffe0ff */
        /* <DEDUP_REMOVED lines=10> */
[----:B------:R-:W-:Y:S01]  /*3a50*/  UIADD3 UR8, UPT, UPT, UR4, 0x206, URZ ;  /* 0x0000020604087890 */ /* 0x000fe2000fffe0ff */
[----:B------:R-:W-:Y:S01]  /*3a60*/  UMOV UR5, 0x40004040 ;  /* 0x4000404000057882 */ /* 0x000fe20000000000 */
[----:B------:R-:W-:Y:S01]  /*3a70*/  UMOV UR31, 0x40004040 ;  /* 0x40004040001f7882 */ /* 0x000fe20000000000 */
[----:B------:R1:W-:Y:S01]  /*3a80*/  UTCHMMA gdesc[UR4], gdesc[UR6], tmem[UR36], tmem[UR62], idesc[UR63], UP2 ;  /* 0x00ff3e06040075ea */ /* 0x0003e20009000024 */
[----:B------:R-:W-:Y:S01]  /*3a90*/  UPLOP3.LUT UP2, UPT, UPT, UPT, UPT, 0x80, 0x8 ;  /* 0x000000000008789c */ /* 0x000fe20003f4f070 */
[----:B------:R2:W-:Y:S01]  /*3aa0*/  UTCHMMA gdesc[UR32], gdesc[UR34], tmem[UR36], tmem[UR60], idesc[UR61], UPT ;  /* 0x00ff3c22200075ea */ /* 0x0005e2000b800024 */
[----:B------:R-:W-:Y:S01]  /*3ab0*/  UMOV UR29, 0x40004040 ;  /* 0x40004040001d7882 */ /* 0x000fe20000000000 */
[----:B------:R-:W-:Y:S01]  /*3ac0*/  UMOV UR27, 0x40004040 ;  /* 0x40004040001b7882 */ /* 0x000fe20000000000 */
        /* <DEDUP_REMOVED lines=12> */
[----:B------:R-:W-:Y:S01]  /*3b90*/  UMOV UR9, 0x40004040 ;  /* 0x4000404000097882 */ /* 0x000fe20000000000 */
[----:B------:R2:W-:Y:S01]  /*3ba0*/  UTCHMMA gdesc[UR12], gdesc[UR14], tmem[UR36], tmem[UR50], idesc[UR51], UPT ;  /* 0x00ff320e0c0075ea */ /* 0x0005e2000b800024 */
[----:B------:R2:W-:Y:S01]  /*3bb0*/  UTCHMMA gdesc[UR8], gdesc[UR10], tmem[UR36], tmem[UR48], idesc[UR49], UPT ;  /* 0x00ff300a080075ea */ /* 0x0005e2000b800024 */
[----:B------:R2:W-:Y:S01]  /*3bc0*/  UTCBAR.MULTICAST [UR40], URZ, UR42 ;  /* 0x000000ff280073e9 */ /* 0x0005e2000800082a */
[----:B-1----:R-:W-:Y:S01]  /*3bd0*/  UMOV UR5, UR39 ;  /* 0x0000002700057c82 */ /* 0x002fe20008000000 */
[----:B------:R-:W-:Y:S05]  /*3be0*/  BRA.U UP3, `(.L_x_65) ;  /* 0xfffffffd03007547 */ /* 0x000fea000b83ffff */
.L_x_62:
[----:B------:R-:W-:Y:S01]  /*3bf0*/  UIADD3 UR4, UPT, UPT, UR45, 0x1, URZ ;  /* 0x000000012d047890 */ /* 0x000fe2000fffe0ff */
[C---:B------:R-:W-:Y:S01]  /*3c00*/  ISETP.NE.AND P0, PT, R10.reuse, 0x2, PT ;  /* 0x000000020a00780c */ /* 0x040fe20003f05270 */
[----:B------:R-:W-:Y:S02]  /*3c10*/  UIADD3 UR5, UPT, UPT, UR46, 0xa0, URZ ;  /* 0x000000a02e057890 */ /* 0x000fe4000fffe0ff */
[----:B------:R-:W-:Y:S01]  /*3c20*/  UISETP.NE.AND UP0, UPT, UR4, 0x4, UPT ;  /* 0x000000040400788c */ /* 0x000fe2000bf05270 */
[----:B-12---:R-:W-:Y:S02]  /*3c30*/  SEL R0, RZ, 0x1, P0 ;  /* 0x00000001ff007807 */ /* 0x006fe40000000000 */
[----:B------:R-:W-:Y:S01]  /*3c40*/  SEL R10, R10, RZ, P0 ;  /* 0x000000ff0a0a7207 */ /* 0x000fe20000000000 */
[----:B------:R-:W-:Y:S01]  /*3c50*/  USEL UR6, URZ, 0x1, UP0 ;  /* 0x00000001ff067887 */ /* 0x000fe20008000000 */
[----:B------:R-:W-:Y:S01]  /*3c60*/  LOP3.LUT R9, R9, R0, RZ, 0x3c, !PT ;  /* 0x0000000009097212 */ /* 0x000fe200078e3cff */
[----:B------:R-:W-:Y:S01]  /*3c70*/  USEL UR45, UR4, URZ, UP0 ;  /* 0x000000ff042d7287 */ /* 0x000fe20008000000 */
[----:B------:R1:W-:Y:S03]  /*3c80*/  UTCBAR [UR5], URZ ;  /* 0x000000ff050073e9 */ /* 0x0003e600080000ff */
[----:B------:R-:W-:Y:S01]  /*3c90*/  LOP3.LUT R11, R11, UR6, RZ, 0x3c, !PT ;  /* 0x000000060b0b7c12 */ /* 0x000fe2000f8e3cff */
[----:B------:R-:W-:Y:S07]  /*3ca0*/  @P1 BRA `(.L_x_66) ;  /* 0xfffffff800381947 */ /* 0x000fee000383ffff */
[----:B------:R-:W2:Y:S01]  /*3cb0*/  S2UR UR8, SR_CgaCtaId ;  /* 0x00000000000879c3 */ /* 0x000ea20000008800 */
[----:B------:R-:W-:Y:S01]  /*3cc0*/  ELECT P0, URZ, PT ;  /* 0x0000000000ff782f */ /* 0x000fe20003800000 */
[----:B------:R-:W-:Y:S01]  /*3cd0*/  IMAD.MOV.U32 R0, RZ, RZ, 0x1 ;  /* 0x00000001ff007424 */ /* 0x000fe200078e00ff */
[----:B------:R-:W-:Y:S01]  /*3ce0*/  UIADD3 UR41, UPT, UPT, UR41, 0xc0, URZ ;  /* 0x000000c029297890 */ /* 0x000fe2000fffe0ff */
[----:B------:R-:W-:Y:S01]  /*3cf0*/  SHF.L.U32 R2, R11, 0x1f, RZ ;  /* 0x0000001f0b027819 */ /* 0x000fe200000006ff */
[----:B------:R-:W-:-:S03]  /*3d00*/  UMOV UR4, 0x40 ;  /* 0x0000004000047882 */ /* 0x000fc60000000000 */
[----:B------:R-:W-:Y:S01]  /*3d10*/  UVIRTCOUNT.DEALLOC.SMPOOL 0x80 ;  /* 0x000000800000784c */ /* 0x000fe20000000000 */
[----:B--2---:R-:W-:Y:S02]  /*3d20*/  ULEA UR8, UR8, UR4, 0x18 ;  /* 0x0000000408087291 */ /* 0x004fe4000f8ec0ff */
[----:B------:R-:W-:-:S07]  /*3d30*/  ULEA UR4, UR45, UR41, 0x3 ;  /* 0x000000292d047291 */ /* 0x000fce000f8e18ff */
[----:B------:R2:W-:Y:S02]  /*3d40*/  @P0 STS.U8 [UR8+0x1c], R0 ;  /* 0x00001c00ff000988 */ /* 0x0005e40008000008 */
[----:B------:R-:W4:Y:S02]  /*3d50*/  SYNCS.PHASECHK.TRANS64.TRYWAIT P0, [UR4], R2 ;  /* 0x00000002ff0075a7 */ /* 0x000f240008001104 */
[----:B--2-4-:R-:W-:Y:S05]  /*3d60*/  @!P0 BRA `(.L_x_67) ;  /* 0x0000004000ac8947 */ /* 0x014fea0003800000 */
.L_x_142:
[----:B------:R-:W-:-:S04]  /*3d70*/  UIADD3 UR4, UPT, UPT, UR45, 0x1, URZ ;  /* 0x000000012d047890 */ /* 0x000fc8000fffe0ff */
[----:B------:R-:W-:-:S04]  /*3d80*/  UISETP.NE.AND UP0, UPT, UR4, 0x4, UPT ;  /* 0x000000040400788c */ /* 0x000fc8000bf05270 */
[----:B------:R-:W-:Y:S02]  /*3d90*/  USEL UR6, URZ, 0x1, UP0 ;  /* 0x00000001ff067887 */ /* 0x000fe40008000000 */
[----:B------:R-:W-:-:S04]  /*3da0*/  USEL UR4, UR4, URZ, UP0 ;  /* 0x000000ff04047287 */ /* 0x000fc80008000000 */
[----:B-1----:R-:W-:Y:S01]  /*3db0*/  ULEA UR5, UR4, UR41, 0x3 ;  /* 0x0000002904057291 */ /* 0x002fe2000f8e18ff */
[----:B--2---:R-:W-:-:S04]  /*3dc0*/  LOP3.LUT R2, R11, UR6, RZ, 0x3c, !PT ;  /* 0x000000060b027c12 */ /* 0x004fc8000f8e3cff */
[----:B------:R-:W-:-:S04]  /*3dd0*/  SHF.L.U32 R3, R2, 0x1f, RZ ;  /* 0x0000001f02037819 */ /* 0x000fc800000006ff */
[----:B------:R-:W1:Y:S02]  /*3de0*/  SYNCS.PHASECHK.TRANS64.TRYWAIT P0, [UR5], R3 ;  /* 0x00000003ff0075a7 */ /* 0x000e640008001105 */
[----:B-1----:R-:W-:Y:S05]  /*3df0*/  @!P0 BRA `(.L_x_68) ;  /* 0x0000004000a08947 */ /* 0x002fea0003800000 */
.L_x_144:
        /* <DEDUP_REMOVED lines=9> */
.L_x_146:
[----:B------:R-:W-:-:S04]  /*3e90*/  UIADD3 UR4, UPT, UPT, UR4, 0x1, URZ ;  /* 0x0000000104047890 */ /* 0x000fc8000fffe0ff */
[----:B------:R-:W-:-:S04]  /*3ea0*/  UISETP.NE.AND UP0, UPT, UR4, 0x4, UPT ;  /* 0x000000040400788c */ /* 0x000fc8000bf05270 */
[----:B------:R-:W-:Y:S02]  /*3eb0*/  USEL UR5, URZ, 0x1, UP0 ;  /* 0x00000001ff057887 */ /* 0x000fe40008000000 */
[----:B------:R-:W-:-:S04]  /*3ec0*/  USEL UR4, UR4, URZ, UP0 ;  /* 0x000000ff04047287 */ /* 0x000fc80008000000 */
[----:B------:R-:W-:Y:S01]  /*3ed0*/  ULEA UR4, UR4, UR41, 0x3 ;  /* 0x0000002904047291 */ /* 0x000fe2000f8e18ff */
[----:B------:R-:W-:-:S04]  /*3ee0*/  LOP3.LUT R2, R2, UR5, RZ, 0x3c, !PT ;  /* 0x0000000502027c12 */ /* 0x000fc8000f8e3cff */
[----:B------:R-:W-:-:S04]  /*3ef0*/  SHF.L.U32 R2, R2, 0x1f, RZ ;  /* 0x0000001f02027819 */ /* 0x000fc800000006ff */
[----:B------:R-:W2:Y:S02]  /*3f00*/  SYNCS.PHASECHK.TRANS64.TRYWAIT P0, [UR4], R2 ;  /* 0x00000002ff0075a7 */ /* 0x000ea40008001104 */
[----:B--2---:R-:W-:Y:S05]  /*3f10*/  @!P0 BRA `(.L_x_70) ;  /* 0x0000004000888947 */ /* 0x004fea0003800000 */
.L_x_148:
[----:B------:R-:W-:Y:S01]  /*3f20*/  NOP ;  /* 0x0000000000007918 */ /* 0x000fe20000000000 */
[----:B-1----:R-:W1:Y:S01]  /*3f30*/  LDS R0, [UR8+0x14] ;  /* 0x00001408ff007984 */ /* 0x002e620008000800 */
[----:B------:R-:W-:Y:S01]  /*3f40*/  ULOP3.LUT UR4, UR65, 0xffff, URZ, 0xc0, !UPT ;  /* 0x0000ffff41047892 */ /* 0x000fe2000f8ec0ff */
[----:B------:R-:W-:Y:S01]  /*3f50*/  UMOV UR5, 0xffff ;  /* 0x0000ffff00057882 */ /* 0x000fe20000000000 */
[----:B------:R-:W-:Y:S02]  /*3f60*/  UMOV UR6, 0x1 ;  /* 0x0000000100067882 */ /* 0x000fe40000000000 */
[----:B------:R-:W-:-:S04]  /*3f70*/  USHF.R.U32.HI UR4, URZ, 0x5, UR4 ;  /* 0x00000005ff047899 */ /* 0x000fc80008011604 */
[----:B------:R-:W-:Y:S02]  /*3f80*/  USHF.L.U32 UR5, UR5, UR4, URZ ;  /* 0x0000000405057299 */ /* 0x000fe400080006ff */
[----:B------:R-:W-:-:S04]  /*3f90*/  USHF.L.U32 UR4, UR6, UR4, URZ ;  /* 0x0000000406047299 */ /* 0x000fc800080006ff */
[----:B-1----:R-:W-:-:S04]  /*3fa0*/  LOP3.LUT R0, R0, UR5, RZ, 0xc0, !PT ;  /* 0x0000000500007c12 */ /* 0x002fc8000f8ec0ff */
[----:B------:R-:W-:-:S13]  /*3fb0*/  ISETP.NE.AND P0, PT, R0, UR5, PT ;  /* 0x0000000500007c0c */ /* 0x000fda000bf05270 */
[----:B------:R-:W-:Y:S05]  /*3fc0*/  @P0 BRA `(.L_x_71) ;  /* 0x0000000000580947 */ /* 0x000fea0003800000 */
[----:B------:R-:W1:Y:S02]  /*3fd0*/  LDS R0, [UR8+0x18] ;  /* 0x00001808ff007984 */ /* 0x000e640008000800 */
[----:B-1----:R-:W-:-:S04]  /*3fe0*/  LOP3.LUT R0, R0, UR4, RZ, 0xc0, !PT ;  /* 0x0000000400007c12 */ /* 0x002fc8000f8ec0ff */
[----:B------:R-:W-:-:S13]  /*3ff0*/  ISETP.NE.AND P0, PT, R0, UR4, PT ;  /* 0x0000000400007c0c */ /* 0x000fda000bf05270 */
[----:B------:R-:W-:Y:S05]  /*4000*/  @P0 BRA `(.L_x_72) ;  /* 0x00000000003c0947 */ /* 0x000fea0003800000 */
[----:B------:R-:W1:Y:S01]  /*4010*/  S2R R2, SR_LANEID ;  /* 0x0000000000027919 */ /* 0x000e620000000000 */
[----:B------:R-:W-:-:S06]  /*4020*/  ULOP3.LUT UR5, URZ, UR5, URZ, 0x33, !UPT ;  /* 0x00000005ff057292 */ /* 0x000fcc000f8e33ff */
[----:B------:R-:W-:-:S04]  /*4030*/  IMAD.U32 R0, RZ, RZ, UR5 ;  /* 0x00000005ff007e24 */ /* 0x000fc8000f8e00ff */
[----:B------:R2:W4:Y:S02]  /*4040*/  REDUX UR7, R0 ;  /* 0x00000000000773c4 */ /* 0x0005240000000000 */
[----:B------:R1:W-:Y:S01]  /*4050*/  UTCATOMSWS.AND URZ, UR5 ;  /* 0x0000000500ff79e3 */ /* 0x0003e20008000000 */
[----:B--2---:R-:W-:Y:S01]  /*4060*/  LOP3.LUT R0, RZ, UR4, RZ, 0x33, !PT ;  /* 0x00000004ff007c12 */ /* 0x004fe2000f8e33ff */
[----:B------:R-:W-:Y:S02]  /*4070*/  VOTEU.ANY UR4, UPT, PT ;  /* 0x0000000000047886 */ /* 0x000fe400038e0100 */
[----:B------:R-:W-:Y:S02]  /*4080*/  UFLO.U32 UR4, UR4 ;  /* 0x00000004000472bd */ /* 0x000fe400080e0000 */
[----:B------:R-:W2:Y:S04]  /*4090*/  REDUX UR6, R0 ;  /* 0x00000000000673c4 */ /* 0x000ea80000000000 */
[----:B-1----:R-:W-:-:S02]  /*40a0*/  ISETP.EQ.U32.AND P0, PT, R2, UR4, PT ;  /* 0x0000000402007c0c */ /* 0x002fc4000bf02070 */
[----:B----4-:R-:W-:-:S11]  /*40b0*/  MOV R2, UR7 ;  /* 0x0000000700027c02 */ /* 0x010fd60008000f00 */
[----:B------:R1:W-:Y:S01]  /*40c0*/  @P0 ATOMS.AND RZ, [UR8+0x14], R2 ;  /* 0x00001402ffff098c */ /* 0x0003e2000a800008 */
[----:B--2---:R-:W-:-:S05]  /*40d0*/  IMAD.U32 R0, RZ, RZ, UR6 ;  /* 0x00000006ff007e24 */ /* 0x004fca000f8e00ff */
[----:B------:R1:W-:Y:S01]  /*40e0*/  @P0 ATOMS.AND RZ, [UR8+0x18], R0 ;  /* 0x00001800ffff098c */ /* 0x0003e2000a800008 */
[----:B------:R-:W-:Y:S05]  /*40f0*/  BRA `(.L_x_73) ;  /* 0x0000000000147947 */ /* 0x000fea0003800000 */
.L_x_72:
[----:B------:R-:W-:Y:S02]  /*4100*/  MOV R2, 0x4120 ;  /* 0x0000412000027802 */ /* 0x000fe40000000f00 */
[----:B---3-5:R-:W-:Y:S05]  /*4110*/  CALL.REL.NOINC `($__internal_0_$__cuda_sm10x_tcgen05_guardrail_trap_col_being_dealloced_not_returned_by_alloc) ;  /* 0x0000004000fc7944 */ /* 0x028fea0003c00000 */
[----:B------:R-:W-:Y:S05]  /*4120*/  BRA `(.L_x_73) ;  /* 0x0000000000087947 */ /* 0x000fea0003800000 */
.L_x_71:
[----:B------:R-:W-:Y:S02]  /*4130*/  MOV R2, 0x4150 ;  /* 0x0000415000027802 */ /* 0x000fe40000000f00 */
[----:B---3-5:R-:W-:Y:S05]  /*4140*/  CALL.REL.NOINC `($__internal_2_$__cuda_sm10x_tcgen05_guardrail_trap_unallocated_columns_being_dealloced) ;  /* 0x0000004400087944 */ /* 0x028fea0003c00000 */
.L_x_73:
[----:B------:R-:W-:Y:S01]  /*4150*/  NOP ;  /* 0x0000000000007918 */ /* 0x000fe20000000000 */
[----:B------:R-:W-:Y:S05]  /*4160*/  EXIT ;  /* 0x000000000000794d */ /* 0x000fea0003800000 */
.L_x_55:
[----:B------:R-:W-:-:S09]  /*4170*/  UISETP.NE.OR UP0, UPT, UR22, 0x3, !UP3 ;  /* 0x000000031600788c */ /* 0x000fd2000df05670 */
[----:B------:R-:W-:Y:S05]  /*4180*/  BRA.U UP0, `(.L_x_74) ;  /* 0x0000000d00f07547 */ /* 0x000fea000b800000 */
[----:B------:R-:W1:Y:S01]  /*4190*/  LDCU UR33, c[0x0][0x370] ;  /* 0x00006e00ff2177ac */ /* 0x000e620008000800 */
[----:B------:R-:W2:Y:S01]  /*41a0*/  LDC.64 R16, c[0x0][0x348] ;  /* 0x0000d200ff107b82 */ /* 0x000ea20000000a00 */
[----:B------:R-:W-:Y:S02]  /*41b0*/  HFMA2 R13, -RZ, RZ, 0, 0 ;  /* 0x00000000ff0d7431 */ /* 0x000fe400000001ff */
[----:B------:R-:W-:Y:S01]  /*41c0*/  IMAD.MOV.U32 R15, RZ, RZ, 0x1 ;  /* 0x00000001ff0f7424 */ /* 0x000fe200078e00ff */
[----:B------:R-:W1:Y:S01]  /*41d0*/  LDCU.128 UR28, c[0x0][0xb10] ;  /* 0x00016200ff1c77ac */ /* 0x000e620008000c00 */
[----:B------:R-:W-:Y:S01]  /*41e0*/  IMAD.MOV.U32 R14, RZ, RZ, RZ ;  /* 0x000000ffff0e7224 */ /* 0x000fe200078e00ff */
[----:B------:R-:W-:Y:S01]  /*41f0*/  MOV R7, 0x2000 ;  /* 0x0000200000077802 */ /* 0x000fe20000000f00 */
[----:B------:R-:W3:Y:S01]  /*4200*/  LDCU UR32, c[0x0][0x374] ;  /* 0x00006e80ff2077ac */ /* 0x000ee20008000800 */
[----:B------:R-:W4:Y:S01]  /*4210*/  LDC.64 R2, c[0x0][0x888] ;  /* 0x00022200ff027b82 */ /* 0x000f220000000a00 */
[----:B------:R-:W3:Y:S01]  /*4220*/  LDCU UR15, c[0x0][0xb0c] ;  /* 0x00016180ff0f77ac */ /* 0x000ee20008000800 */
[----:B------:R-:W3:Y:S06]  /*4230*/  LDCU UR38, c[0x0][0xb20] ;  /* 0x00016400ff2677ac */ /* 0x000eec0008000800 */
[----:B------:R-:W2:Y:S01]  /*4240*/  LDC.64 R4, c[0x0][0x890] ;  /* 0x00022400ff047b82 */ /* 0x000ea20000000a00 */
[----:B------:R-:W3:Y:S01]  /*4250*/  LDCU UR4, c[0x0][0xb30] ;  /* 0x00016600ff0477ac */ /* 0x000ee20008000800 */
[----:B-1----:R-:W-:-:S02]  /*4260*/  UIMAD.WIDE.U32 UR6, UR33, UR28, URZ ;  /* 0x0000001c210672a5 */ /* 0x002fc4000f8e00ff */
[----:B---3--:R-:W-:Y:S01]  /*4270*/  UIMAD.WIDE.U32 UR8, UR32, UR31, URZ ;  /* 0x0000001f200872a5 */ /* 0x008fe2000f8e00ff */
[----:B------:R-:W-:Y:S01]  /*4280*/  UMOV UR24, 0x400 ;  /* 0x0000040000187882 */ /* 0x000fe20000000000 */
[----:B------:R-:W-:-:S03]  /*4290*/  UPLOP3.LUT UP3, UPT, UPT, UPT, UPT, 0x40, 0x4 ;  /* 0x000000000004789c */ /* 0x000fc60003f6e870 */
[----:B------:R-:W-:Y:S01]  /*42a0*/  UMOV UR6, UR7 ;  /* 0x0000000700067c82 */ /* 0x000fe20008000000 */
[----:B------:R-:W-:Y:S01]  /*42b0*/  UISETP.GE.AND UP0, UPT, UR42, 0x1, UPT ;  /* 0x000000012a00788c */ /* 0x000fe2000bf06270 */
[----:B------:R-:W-:Y:S01]  /*42c0*/  UMOV UR34, UR9 ;  /* 0x0000000900227c82 */ /* 0x000fe20008000000 */
[----:B------:R-:W-:Y:S01]  /*42d0*/  UISETP.NE.AND UP4, UPT, UR42, 0x1, UPT ;  /* 0x000000012a00788c */ /* 0x000fe2000bf85270 */
[----:B------:R-:W1:Y:S01]  /*42e0*/  LDCU.64 UR16, c[0x0][0xb28] ;  /* 0x00016500ff1077ac */ /* 0x000e620008000a00 */
[----:B------:R-:W-:Y:S02]  /*42f0*/  ULEA UR24, UR54, UR24, 0x18 ;  /* 0x0000001836187291 */ /* 0x000fe4000f8ec0ff */
[----:B------:R-:W-:Y:S02]  /*4300*/  UISETP.NE.AND UP6, UPT, UR15, 0x1, UPT ;  /* 0x000000010f00788c */ /* 0x000fe4000bfc5270 */
[----:B------:R-:W-:Y:S02]  /*4310*/  UISETP.NE.AND UP5, UPT, UR30, 0x1, UPT ;  /* 0x000000011e00788c */ /* 0x000fe4000bfa5270 */
[----:B------:R-:W-:-:S02]  /*4320*/  USHF.R.U32.HI UR35, URZ, UR29, UR6 ;  /* 0x0000001dff237299 */ /* 0x000fc40008011606 */
[----:B------:R-:W-:Y:S02]  /*4330*/  USHF.R.U32.HI UR34, URZ, UR38, UR34 ;  /* 0x00000026ff227299 */ /* 0x000fe40008011622 */
[----:B------:R-:W-:Y:S01]  /*4340*/  UISETP.NE.AND UP2, UPT, UR4, 0x1, UPT ;  /* 0x000000010400788c */ /* 0x000fe2000bf45270 */
[----:B------:R-:W-:-:S10]  /*4350*/  UMOV UR12, URZ ;  /* 0x000000ff000c7c82 */ /* 0x000fd40008000000 */
.L_x_83:
[C---:B------:R-:W-:Y:S02]  /*4360*/  LEA R12, R14.reuse, UR24, 0x3 ;  /* 0x000000180e0c7c11 */ /* 0x040fe4000f8e18ff */
[----:B------:R-:W-:Y:S02]  /*4370*/  SHF.L.U32 R0, R13, 0x1f, RZ ;  /* 0x0000001f0d007819 */ /* 0x000fe400000006ff */
[----:B------:R-:W-:Y:S02]  /*4380*/  LEA R8, R14, UR24, 0x4 ;  /* 0x000000180e087c11 */ /* 0x000fe4000f8e20ff */
[----:B---3--:R-:W3:Y:S02]  /*4390*/  SYNCS.PHASECHK.TRANS64.TRYWAIT P0, [R12+URZ+0x80], R0 ;  /* 0x000080000c0075a7 */ /* 0x008ee400080011ff */
[----:B---3--:R-:W-:Y:S05]  /*43a0*/  @!P0 BRA `(.L_x_75) ;  /* 0x0000003c007c8947 */ /* 0x008fea0003800000 */
.L_x_149:
[----:B------:R-:W1:Y:S01]  /*43b0*/  LDS.128 R8, [R8+0x110] ;  /* 0x0001100008087984 */ /* 0x000e620000000c00 */
[----:B------:R-:W-:Y:S01]  /*43c0*/  UISETP.GE.AND UP0, UPT, UR42, 0x1, UPT ;  /* 0x000000012a00788c */ /* 0x000fe2000bf06270 */
[----:B------:R-:W-:Y:S01]  /*43d0*/  @!PT LDS RZ, [RZ] ;  /* 0x00000000fffff984 */ /* 0x000fe20000000800 */
[----:B------:R-:W-:Y:S01]  /*43e0*/  @!PT LDS RZ, [RZ] ;  /* 0x00000000fffff984 */ /* 0x000fe20000000800 */
[----:B------:R-:W-:Y:S01]  /*43f0*/  @!PT LDS RZ, [RZ] ;  /* 0x00000000fffff984 */ /* 0x000fe20000000800 */
[----:B------:R-:W-:Y:S01]  /*4400*/  @!PT LDS RZ, [RZ] ;  /* 0x00000000fffff984 */ /* 0x000fe20000000800 */
[----:B------:R2:W-:Y:S06]  /*4410*/  MEMBAR.ALL.CTA ;  /* 0x0000000000007992 */ /* 0x0005ec0000008000 */
[----:B--2---:R-:W2:Y:S01]  /*4420*/  FENCE.VIEW.ASYNC.S ;  /* 0x00000000000073c6 */ /* 0x004ea20000000000 */
[----:B-1----:R-:W-:Y:S11]  /*4430*/  LOP3.LUT P0, RZ, R10, 0x1, RZ, 0xc0, !PT ;  /* 0x000000010aff7812 */ /* 0x002ff6000780c0ff */
[----:B------:R-:W-:Y:S02]  /*4440*/  @!UPT UIADD3 URZ, UPT, UPT, URZ, URZ, URZ ;  /* 0x000000fffffff290 */ /* 0x000fe4000fffe0ff */
[----:B--2---:R-:W-:Y:S01]  /*4450*/  VOTEU.ANY UP1, P0 ;  /* 0x0000000000ff7886 */ /* 0x004fe20000020100 */
[----:B------:R-:W-:Y:S11]  /*4460*/  PLOP3.LUT P0, PT, PT, PT, UP1, 0x80, 0x8 ;  /* 0x000000000008781c */ /* 0x000ff60003f0f018 */
[----:B------:R-:W-:Y:S02]  /*4470*/  @!UPT UIADD3 URZ, UPT, UPT, URZ, URZ, URZ ;  /* 0x000000fffffff290 */ /* 0x000fe4000fffe0ff */
[----:B---3--:R-:W-:Y:S02]  /*4480*/  @P0 SHF.R.U32.HI R0, RZ, 0x10, R9 ;  /* 0x00000010ff000819 */ /* 0x008fe40000011609 */
[----:B------:R-:W-:Y:S02]  /*4490*/  @P0 MOV R6, R8 ;  /* 0x0000000800060202 */ /* 0x000fe40000000f00 */
[----:B------:R-:W-:Y:S01]  /*44a0*/  @P0 R2UR UR4, R0 ;  /* 0x00000000000402ca */ /* 0x000fe200000e0000 */
[----:B------:R-:W-:Y:S01]  /*44b0*/  VIADD R0, R12, 0x90 ;  /* 0x000000900c007836 */ /* 0x000fe20000000000 */
[----:B------:R-:W-:Y:S02]  /*44c0*/  @P0 LOP3.LUT R8, R9, 0xffff, RZ, 0xc0, !PT ;  /* 0x0000ffff09080812 */ /* 0x000fe400078ec0ff */
[----:B------:R-:W-:Y:S02]  /*44d0*/  @P0 R2UR UR6, R6 ;  /* 0x00000000060602ca */ /* 0x000fe400000e0000 */
[----:B------:R-:W-:Y:S02]  /*44e0*/  PRMT R0, RZ, 0x654, R0 ;  /* 0x00000654ff007816 */ /* 0x000fe40000000000 */
[----:B------:R-:W-:Y:S02]  /*44f0*/  @P0 R2UR UR5, R8 ;  /* 0x00000000080502ca */ /* 0x000fe400000e0000 */
[----:B------:R1:W-:Y:S03]  /*4500*/  SYNCS.ARRIVE.TRANS64.RED.A1T0 RZ, [R0+URZ], RZ ;  /* 0x000000ff00ff79a7 */ /* 0x0003e600081004ff */
[----:B------:R-:W-:Y:S04]  /*4510*/  @UP1 UMOV UR27, UR4 ;  /* 0x00000004001b1c82 */ /* 0x000fe80008000000 */
[----:B------:R-:W-:Y:S04]  /*4520*/  @UP1 UMOV UR14, UR6 ;  /* 0x00000006000e1c82 */ /* 0x000fe80008000000 */
[----:B------:R-:W-:Y:S01]  /*4530*/  @UP1 UMOV UR13, UR5 ;  /* 0x00000005000d1c82 */ /* 0x000fe20008000000 */
[----:B------:R-:W-:Y:S05]  /*4540*/  BRA.U !UP0, `(.L_x_76) ;  /* 0x0000000108a47547 */ /* 0x000fea000b800000 */
[----:B------:R-:W-:Y:S02]  /*4550*/  UIMAD.WIDE.U32 UR8, UR13, UR31, URZ ;  /* 0x0000001f0d0872a5 */ /* 0x000fe4000f8e00ff */
[----:B------:R-:W-:Y:S02]  /*4560*/  UIMAD.WIDE.U32 UR10, UR14, UR28, URZ ;  /* 0x0000001c0e0a72a5 */ /* 0x000fe4000f8e00ff */
[----:B------:R-:W-:Y:S02]  /*4570*/  USEL UR4, UR32, UR34, !UP5 ;  /* 0x0000002220047287 */ /* 0x000fe4000e800000 */
[----:B------:R-:W-:Y:S02]  /*4580*/  USEL UR7, UR33, UR35, !UP6 ;  /* 0x0000002321077287 */ /* 0x000fe4000f000000 */
[----:B------:R-:W-:Y:S02]  /*4590*/  UIMAD.WIDE.U32 UR18, UR4, UR16, URZ ;  /* 0x00000010041272a5 */ /* 0x000fe4000f8e00ff */
[----:B------:R-:W-:Y:S01]  /*45a0*/  UIMAD.WIDE.U32 UR20, UR7, UR16, URZ ;  /* 0x00000010071472a5 */ /* 0x000fe2000f8e00ff */
[----:B------:R-:W-:Y:S02]  /*45b0*/  UMOV UR5, UR9 ;  /* 0x0000000900057c82 */ /* 0x000fe40008000000 */
[----:B------:R-:W-:Y:S03]  /*45c0*/  USHF.R.U32.HI UR6, URZ, UR38, UR5 ;  /* 0x00000026ff067299 */ /* 0x000fe60008011605 */
[----:B------:R-:W-:Y:S01]  /*45d0*/  UMOV UR5, UR11 ;  /* 0x0000000b00057c82 */ /* 0x000fe20008000000 */
[----:B------:R-:W-:Y:S02]  /*45e0*/  USEL UR6, UR13, UR6, !UP5 ;  /* 0x000000060d067287 */ /* 0x000fe4000e800000 */
[----:B------:R-:W-:Y:S02]  /*45f0*/  USHF.R.U32.HI UR8, URZ, UR29, UR5 ;  /* 0x0000001dff087299 */ /* 0x000fe40008011605 */
[----:B------:R-:W-:Y:S01]  /*4600*/  UIMAD.WIDE.U32 UR10, UR6, UR16, URZ ;  /* 0x00000010060a72a5 */ /* 0x000fe2000f8e00ff */
[----:B------:R-:W-:Y:S02]  /*4610*/  UMOV UR5, UR19 ;  /* 0x0000001300057c82 */ /* 0x000fe40008000000 */
[----:B------:R-:W-:Y:S03]  /*4620*/  @UP4 USHF.R.U32.HI UR4, URZ, UR17, UR5 ;  /* 0x00000011ff044299 */ /* 0x000fe60008011605 */
[----:B------:R-:W-:Y:S01]  /*4630*/  UMOV UR5, UR21 ;  /* 0x0000001500057c82 */ /* 0x000fe20008000000 */
[----:B------:R-:W-:Y:S02]  /*4640*/  UIMAD UR4, UR42, UR4, URZ ;  /* 0x000000042a0472a4 */ /* 0x000fe4000f8e02ff */
[----:B------:R-:W-:Y:S02]  /*4650*/  @UP4 USHF.R.U32.HI UR7, URZ, UR17, UR5 ;  /* 0x00000011ff074299 */ /* 0x000fe40008011605 */
[----:B------:R-:W-:Y:S02]  /*4660*/  USEL UR5, UR14, UR8, !UP6 ;  /* 0x000000080e057287 */ /* 0x000fe4000f000000 */
[----:B------:R-:W-:Y:S02]  /*4670*/  UIMAD UR8, UR42, UR7, URZ ;  /* 0x000000072a0872a4 */ /* 0x000fe4000f8e02ff */
[----:B------:R-:W-:Y:S03]  /*4680*/  UISETP.GE.AND UP0, UPT, UR6, UR4, UPT ;  /* 0x000000040600728c */ /* 0x000fe6000bf06270 */
[----:B------:R-:W-:Y:S01]  /*4690*/  UMOV UR4, UR11 ;  /* 0x0000000b00047c82 */ /* 0x000fe20008000000 */
[----:B------:R-:W-:Y:S02]  /*46a0*/  UISETP.GE.OR UP0, UPT, UR5, UR8, UP0 ;  /* 0x000000080500728c */ /* 0x000fe40008706670 */
[----:B------:R-:W-:Y:S02]  /*46b0*/  USHF.R.U32.HI UR4, URZ, UR17, UR4 ;  /* 0x00000011ff047299 */ /* 0x000fe40008011604 */
[----:B------:R-:W-:Y:S02]  /*46c0*/  UIMAD.WIDE.U32 UR8, UR5, UR16, URZ ;  /* 0x00000010050872a5 */ /* 0x000fe4000f8e00ff */
[----:B------:R-:W-:Y:S04]  /*46d0*/  USEL UR10, UR6, UR4, !UP4 ;  /* 0x00000004060a7287 */ /* 0x000fe8000e000000 */
[----:B------:R-:W-:Y:S01]  /*46e0*/  UIADD3 UR11, UPT, UPT, -UR10, URZ, URZ ;  /* 0x000000ff0a0b7290 */ /* 0x000fe2000fffe1ff */
[----:B------:R-:W-:Y:S02]  /*46f0*/  @!UP0 UMOV UR4, UR9 ;  /* 0x0000000900048c82 */ /* 0x000fe40008000000 */
[----:B------:R-:W-:Y:S02]  /*4700*/  @!UP0 USHF.R.U32.HI UR4, URZ, UR17, UR4 ;  /* 0x00000011ff048299 */ /* 0x000fe40008011604 */
[----:B------:R-:W-:Y:S02]  /*4710*/  UIMAD UR8, UR42, UR11, UR6 ;  /* 0x0000000b2a0872a4 */ /* 0x000fe4000f8e0206 */
[----:B------:R-:W-:Y:S04]  /*4720*/  @!UP0 USEL UR4, UR5, UR4, !UP4 ;  /* 0x0000000405048287 */ /* 0x000fe8000e000000 */
[----:B------:R-:W-:Y:S02]  /*4730*/  @!UP0 UIMAD UR8, UR7, UR8, UR4 ;  /* 0x00000008070882a4 */ /* 0x000fe4000f8e0204 */
[----:B------:R-:W-:Y:S02]  /*4740*/  @!UP0 UIADD3 UR9, UPT, UPT, UR10, -UR4, URZ ;  /* 0x800000040a098290 */ /* 0x000fe4000fffe0ff */
[----:B------:R-:W-:Y:S02]  /*4750*/  UIADD3 UR4, UPT, UPT, -UR5, URZ, URZ ;  /* 0x000000ff05047290 */ /* 0x000fe4000fffe1ff */
[----:B------:R-:W-:Y:S02]  /*4760*/  UIADD3 UR7, UPT, UPT, -UR6, URZ, URZ ;  /* 0x000000ff06077290 */ /* 0x000fe4000fffe1ff */
[----:B------:R-:W-:Y:S02]  /*4770*/  @!UP0 UIMAD UR6, UR9, UR42, UR5 ;  /* 0x0000002a090682a4 */ /* 0x000fe4000f8e0205 */
[----:B------:R-:W-:Y:S02]  /*4780*/  UIMAD UR14, UR15, UR4, UR14 ;  /* 0x000000040f0e72a4 */ /* 0x000fe4000f8e020e */
[----:B------:R-:W-:Y:S01]  /*4790*/  UIMAD UR13, UR30, UR7, UR13 ;  /* 0x000000071e0d72a4 */ /* 0x000fe2000f8e020d */
[----:B------:R-:W-:Y:S02]  /*47a0*/  @!UP0 UMOV UR5, UR8 ;  /* 0x0000000800058c82 */ /* 0x000fe40008000000 */
[----:B------:R-:W-:Y:S02]  /*47b0*/  UIMAD UR14, UR5, UR15, UR14 ;  /* 0x0000000f050e72a4 */ /* 0x000fe4000f8e020e */
[----:B------:R-:W-:Y:S11]  /*47c0*/  UIMAD UR13, UR6, UR30, UR13 ;  /* 0x0000001e060d72a4 */ /* 0x000ff6000f8e020d */
[----:B------:R-:W-:Y:S01]  /*47d0*/  @!UPT UIADD3 URZ, UPT, UPT, URZ, URZ, URZ ;  /* 0x000000fffffff290 */ /* 0x000fe2000fffe0ff */
.L_x_76:
[----:B------:R-:W2:Y:S01]  /*47e0*/  @!UP2 LDCU.128 UR20, c[0x0][0xb10] ;  /* 0x00016200ff14a7ac */ /* 0x000ea20008000c00 */
[C---:B------:R-:W-:Y:S02]  /*47f0*/  ISETP.NE.U32.AND P1, PT, R4.reuse, RZ, PT ;  /* 0x000000ff0400720c */ /* 0x040fe40003f25070 */
[----:B------:R-:W-:Y:S02]  /*4800*/  ISETP.NE.U32.AND P0, PT, R4, RZ, PT ;  /* 0x000000ff0400720c */ /* 0x000fe40003f05070 */
[C---:B------:R-:W-:Y:S02]  /*4810*/  ISETP.NE.AND.EX P1, PT, R5.reuse, RZ, PT, P1 ;  /* 0x000000ff0500720c */ /* 0x040fe40003f25310 */
[----:B------:R-:W-:Y:S01]  /*4820*/  ISETP.NE.AND.EX P0, PT, R5, RZ, PT, P0 ;  /* 0x000000ff0500720c */ /* 0x000fe20003f05300 */
[----:B------:R-:W3:Y:S01]  /*4830*/  @!UP2 LDCU UR5, c[0x0][0xb0c] ;  /* 0x00016180ff05a7ac */ /* 0x000ee20008000800 */
[----:B------:R-:W-:Y:S02]  /*4840*/  USHF.L.U32 UR11, UR25, 0x6, URZ ;  /* 0x00000006190b7899 */ /* 0x000fe400080006ff */
[----:B------:R-:W-:Y:S02]  /*4850*/  USHF.L.U32 UR10, UR26, 0x6, URZ ;  /* 0x000000061a0a7899 */ /* 0x000fe400080006ff */
[----:B--2---:R-:W-:Y:S07]  /*4860*/  UIMAD.WIDE.U32 UR6, UR14, UR20, URZ ;  /* 0x000000140e0672a5 */ /* 0x004fee000f8e00ff */
[----:B------:R-:W-:Y:S01]  /*4870*/  @!UP2 UMOV UR4, UR7 ;  /* 0x000000070004ac82 */ /* 0x000fe20008000000 */
[----:B---3--:R-:W-:Y:S02]  /*4880*/  @!UP2 UISETP.NE.AND UP0, UPT, UR5, 0x1, UPT ;  /* 0x000000010500a88c */ /* 0x008fe4000bf05270 */
[----:B------:R-:W-:Y:S02]  /*4890*/  @!UP2 USHF.R.U32.HI UR4, URZ, UR21, UR4 ;  /* 0x00000015ff04a299 */ /* 0x000fe40008011604 */
[----:B------:R-:W-:Y:S02]  /*48a0*/  UIMAD.WIDE.U32 UR6, UR13, UR23, URZ ;  /* 0x000000170d0672a5 */ /* 0x000fe4000f8e00ff */
[----:B------:R-:W-:Y:S02]  /*48b0*/  @!UP2 USEL UR8, UR14, UR4, !UP0 ;  /* 0x000000040e08a287 */ /* 0x000fe4000c000000 */
[----:B------:R-:W-:Y:S03]  /*48c0*/  @!UP2 UISETP.NE.AND UP0, UPT, UR22, 0x1, UPT ;  /* 0x000000011600a88c */ /* 0x000fe6000bf05270 */
[----:B------:R-:W-:Y:S02]  /*48d0*/  @!UP2 UMOV UR6, UR7 ;  /* 0x000000070006ac82 */ /* 0x000fe40008000000 */
[----:B------:R-:W2:Y:S02]  /*48e0*/  @!UP2 LDCU UR4, c[0x0][0xb20] ;  /* 0x00016400ff04a7ac */ /* 0x000ea40008000800 */
[----:B--2---:R-:W-:Y:S04]  /*48f0*/  @!UP2 USHF.R.U32.HI UR6, URZ, UR4, UR6 ;  /* 0x00000004ff06a299 */ /* 0x004fe80008011606 */
[----:B------:R-:W-:Y:S04]  /*4900*/  @!UP2 USEL UR6, UR13, UR6, !UP0 ;  /* 0x000000060d06a287 */ /* 0x000fe8000c000000 */
[----:B------:R-:W-:Y:S02]  /*4910*/  @!UP2 UIADD3 UR4, UPT, UPT, -UR8, UR6, URZ ;  /* 0x000000060804a290 */ /* 0x000fe4000fffe1ff */
[----:B------:R-:W-:Y:S02]  /*4920*/  @!UP2 UIADD3 UR6, UPT, UPT, UR8, -UR6, URZ ;  /* 0x800000060806a290 */ /* 0x000fe4000fffe0ff */
[----:B------:R-:W-:Y:S02]  /*4930*/  @!UP2 UIMAD UR14, UR4, UR5, UR14 ;  /* 0x00000005040ea2a4 */ /* 0x000fe4000f8e020e */
[----:B------:R-:W-:Y:S01]  /*4940*/  @!UP2 UIMAD UR13, UR6, UR22, UR13 ;  /* 0x00000016060da2a4 */ /* 0x000fe2000f8e020d */
[----:B------:R-:W-:Y:S11]  /*4950*/  BRA.U UP3, `(.L_x_77) ;  /* 0x0000000103107547 */ /* 0x000ff6000b800000 */
[----:B------:R-:W-:Y:S04]  /*4960*/  MOV R6, UR37 ;  /* 0x0000002500067c02 */ /* 0x000fe80008000f00 */
[----:B------:R-:W-:Y:S04]  /*4970*/  SHF.L.U32 R6, R6, 0x1f, RZ ;  /* 0x0000001f06067819 */ /* 0x000fe800000006ff */
[----:B------:R-:W2:Y:S02]  /*4980*/  SYNCS.PHASECHK.TRANS64.TRYWAIT P2, [UR24+0x78], R6 ;  /* 0x00007806ff0075a7 */ /* 0x000ea40008041118 */
[----:B--2---:R-:W-:Y:S05]  /*4990*/  @!P2 BRA `(.L_x_78) ;  /* 0x000000380014a947 */ /* 0x004fea0003800000 */
.L_x_77:
[----:B------:R-:W-:Y:S05]  /*49a0*/  @!P1 BRA `(.L_x_79) ;  /* 0x0000000000309947 */ /* 0x000fea0003800000 */
[----:B----4-:R-:W-:Y:S01]  /*49b0*/  ISETP.NE.U32.AND P1, PT, R2, RZ, PT ;  /* 0x000000ff0200720c */ /* 0x010fe20003f25070 */
[----:B------:R-:W2:Y:S01]  /*49c0*/  LDCU.64 UR4, c[0x0][0x358] ;  /* 0x00006b00ff0477ac */ /* 0x000ea20008000a00 */
[----:B------:R-:W-:Y:S02]  /*49d0*/  IMAD.MOV.U32 R53, RZ, RZ, 0x1 ;  /* 0x00000001ff357424 */ /* 0x000fe400078e00ff */
[----:B------:R-:W-:Y:S11]  /*49e0*/  ISETP.NE.AND.EX P1, PT, R3, RZ, PT, P1 ;  /* 0x000000ff0300720c */ /* 0x000ff60003f25310 */
[----:B------:R-:W-:Y:S02]  /*49f0*/  @!UPT UIADD3 URZ, UPT, UPT, URZ, URZ, URZ ;  /* 0x000000fffffff290 */ /* 0x000fe4000fffe0ff */
[----:B------:R-:W3:Y:S01]  /*4a00*/  @P1 LDC.64 R8, c[0x0][0x888] ;  /* 0x00022200ff081b82 */ /* 0x000ee20000000a00 */
[----:B-1----:R-:W-:Y:S04]  /*4a10*/  @P1 IMAD R0, R4, UR36, RZ ;  /* 0x0000002404001c24 */ /* 0x002fe8000f8e02ff */
[----:B---3--:R-:W-:Y:S04]  /*4a20*/  @P1 IMAD.WIDE R8, R0, 0x4, R8 ;  /* 0x0000000400081825 */ /* 0x008fe800078e0208 */
[----:B------:R-:W-:Y:S01]  /*4a30*/  HFMA2 R0, -RZ, RZ, 0, 5.9604644775390625e-08 ;  /* 0x00000001ff007431 */ /* 0x000fe200000001ff */
[----:B--2--5:R2:W5:Y:S04]  /*4a40*/  @P1 LDG.E R26, desc[UR4][R8.64] ;  /* 0x00000004081a1981 */ /* 0x024568000c1e1900 */
[----:B------:R-:W-:Y:S01]  /*4a50*/  @!P1 PRMT R53, R0, 0x7610, R53 ;  /* 0x0000761000359816 */ /* 0x000fe20000000035 */
[----:B--2---:R-:W3:Y:S06]  /*4a60*/  @!P1 LDC R26, c[0x0][0x880] ;  /* 0x00022000ff1a9b82 */ /* 0x004eec0000000800 */
.L_x_79:
[----:B---3-5:R-:W-:Y:S01]  /*4a70*/  @!P0 FSETP.EQ.AND P1, PT, R26, RZ, PT ;  /* 0x000000ff1a00820b */ /* 0x028fe20003f22000 */
[----:B------:R-:W-:Y:S01]  /*4a80*/  @!UPT UIADD3 URZ, UPT, UPT, URZ, URZ, URZ ;  /* 0x000000fffffff290 */ /* 0x000fe2000fffe0ff */
[----:B------:R-:W-:Y:S11]  /*4a90*/  @!P0 BRA `(.L_x_80) ;  /* 0x0000000000188947 */ /* 0x000ff60003800000 */
[----:B------:R-:W-:Y:S02]  /*4aa0*/  LOP3.LUT P0, RZ, R53, 0xff, RZ, 0xc0, !PT ;  /* 0x000000ff35ff7812 */ /* 0x000fe4000780c0ff */
[----:B----4-:R-:W-:Y:S04]  /*4ab0*/  ISETP.NE.U32.AND P1, PT, R2, RZ, PT ;  /* 0x000000ff0200720c */ /* 0x010fe80003f25070 */
[----:B------:R-:W-:Y:S04]  /*4ac0*/  ISETP.NE.AND.EX P1, PT, R3, RZ, PT, P1 ;  /* 0x000000ff0300720c */ /* 0x000fe80003f25310 */
[----:B------:R-:W-:Y:S03]  /*4ad0*/  PLOP3.LUT P1, PT, P1, PT, PT, 0x8, 0x80 ;  /* 0x000000000080781c */ /* 0x000fe60000f2e170 */
[----:B------:R-:W-:Y:S11]  /*4ae0*/  @P0 FSETP.EQ.AND P1, PT, R26, RZ, PT ;  /* 0x000000ff1a00020b */ /* 0x000ff60003f22000 */
[----:B------:R-:W-:Y:S02]  /*4af0*/  @!UPT UIADD3 URZ, UPT, UPT, URZ, URZ, URZ ;  /* 0x000000fffffff290 */ /* 0x000fe4000fffe0ff */
.L_x_80:
[----:B------:R-:W-:Y:S01]  /*4b00*/  ULEA UR4, UR12, UR24, 0x3 ;  /* 0x000000180c047291 */ /* 0x000fe2000f8e18ff */
[----:B------:R-:W-:Y:S02]  /*4b10*/  SHF.L.U32 R9, R15, 0x1f, RZ ;  /* 0x0000001f0f097819 */ /* 0x000fe400000006ff */
[----:B------:R-:W-:Y:S04]  /*4b20*/  ELECT P0, URZ, PT ;  /* 0x0000000000ff782f */ /* 0x000fe80003800000 */
[----:B------:R-:W-:Y:S02]  /*4b30*/  PLOP3.LUT P1, PT, P1, P0, PT, 0xf2, 0x2f ;  /* 0x00000000002f781c */ /* 0x000fe40000f21e72 */
[----:B------:R-:W2:Y:S11]  /*4b40*/  SYNCS.PHASECHK.TRANS64.TRYWAIT P2, [UR4+0x58], R9 ;  /* 0x00005809ff0075a7 */ /* 0x000eb60008041104 */
[----:B------:R-:W-:Y:S05]  /*4b50*/  @!P1 IADD3 R8, P0, PT, R16, 0x580, RZ ;  /* 0x0000058010089810 */ /* 0x000fea0007f1e0ff */
[----:B-1----:R-:W-:Y:S01]  /*4b60*/  @!P1 IMAD.X R6, RZ, RZ, R17, P0 ;  /* 0x000000ffff069224 */ /* 0x002fe200000e0611 */
[----:B--2---:R-:W-:Y:S07]  /*4b70*/  @!P2 BRA `(.L_x_81) ;  /* 0x0000003400b4a947 */ /* 0x004fee0003800000 */
.L_x_152:
[----:B------:R-:W-:Y:S01]  /*4b80*/  @!P1 R2UR UR7, R6 ;  /* 0x00000000060792ca */ /* 0x000fe200000e0000 */
[----:B------:R-:W-:Y:S01]  /*4b90*/  UIADD3 UR5, UPT, UPT, UR12, 0x1, URZ ;  /* 0x000000010c057890 */ /* 0x000fe2000fffe0ff */
[----:B------:R-:W-:Y:S01]  /*4ba0*/  @!P1 R2UR UR6, R8 ;  /* 0x00000000080692ca */ /* 0x000fe200000e0000 */
[----:B------:R-:W-:Y:S01]  /*4bb0*/  UIADD3 UR9, UPT, UPT, UR4, 0x40, URZ ;  /* 0x0000004004097890 */ /* 0x000fe2000fffe0ff */
[----:B------:R-:W-:Y:S01]  /*4bc0*/  @!P1 IMAD.MOV.U32 R6, RZ, RZ, 0x2000 ;  /* 0x00002000ff069424 */ /* 0x000fe200078e00ff */
[----:B------:R-:W-:Y:S01]  /*4bd0*/  UISETP.NE.AND UP0, UPT, UR5, 0x3, UPT ;  /* 0x000000030500788c */ /* 0x000fe2000bf05270 */
[----:B------:R-:W-:Y:S01]  /*4be0*/  VIADD R14, R14, 0x1 ;  /* 0x000000010e0e7836 */ /* 0x000fe20000000000 */
[----:B------:R-:W-:Y:S01]  /*4bf0*/  UMOV UR22, 0x0 ;  /* 0x0000000000167882 */ /* 0x000fe20000000000 */
[----:B------:R-:W-:Y:S01]  /*4c00*/  UMOV UR23, 0x10000000 ;  /* 0x1000000000177882 */ /* 0x000fe20000000000 */
[----:B------:R-:W-:Y:S04]  /*4c10*/  UPRMT UR20, UR54, 0x654, UR9 ;  /* 0x0000065436147896 */ /* 0x000fe80008000009 */
[----:B-1----:R-:W-:Y:S01]  /*4c20*/  IMAD.U32 R9, RZ, RZ, UR7 ;  /* 0x00000007ff097e24 */ /* 0x002fe2000f8e00ff */
[----:B------:R-:W-:Y:S01]  /*4c30*/  USEL UR7, URZ, 0x1, UP0 ;  /* 0x00000001ff077887 */ /* 0x000fe20008000000 */
[----:B------:R-:W-:Y:S01]  /*4c40*/  IMAD.U32 R8, RZ, RZ, UR6 ;  /* 0x00000006ff087e24 */ /* 0x000fe2000f8e00ff */
[----:B------:R-:W-:Y:S02]  /*4c50*/  USEL UR6, UR5, URZ, UP0 ;  /* 0x000000ff05067287 */ /* 0x000fe40008000000 */
[----:B------:R-:W-:Y:S01]  /*4c60*/  VOTEU.ALL UP0, P1 ;  /* 0x0000000000ff7886 */ /* 0x000fe20000800000 */
[----:B------:R-:W-:Y:S02]  /*4c70*/  @!P1 R2UR UR19, R9 ;  /* 0x00000000091392ca */ /* 0x000fe400000e0000 */
[----:B------:R-:W-:Y:S02]  /*4c80*/  @!P1 R2UR UR18, R8 ;  /* 0x00000000081292ca */ /* 0x000fe400000e0000 */
[----:B------:R-:W-:Y:S01]  /*4c90*/  @!UP0 ULEA UR5, UR12, UR24, 0xd ;  /* 0x000000180c058291 */ /* 0x000fe2000f8e68ff */
[----:B------:R-:W-:Y:S02]  /*4ca0*/  LOP3.LUT R15, R15, UR7, RZ, 0x3c, !PT ;  /* 0x000000070f0f7c12 */ /* 0x000fe4000f8e3cff */
[----:B------:R-:W-:Y:S01]  /*4cb0*/  UMOV UR12, UR36 ;  /* 0x00000024000c7c82 */ /* 0x000fe20008000000 */
[----:B------:R-:W-:Y:S01]  /*4cc0*/  @!UP0 UIADD3 UR8, UPT, UPT, UR5, 0x400, URZ ;  /* 0x0000040005088890 */ /* 0x000fe2000fffe0ff */
[----:B------:R-:W-:Y:S01]  /*4cd0*/  SHF.L.U32 R0, R15, 0x1f, RZ ;  /* 0x0000001f0f007819 */ /* 0x000fe200000006ff */
[----:B------:R-:W-:Y:S01]  /*4ce0*/  VOTEU.ALL UP0, P1 ;  /* 0x0000000000ff7886 */ /* 0x000fe20000800000 */
[----:B------:R-:W-:Y:S06]  /*4cf0*/  ULEA UR5, UR6, UR24, 0x3 ;  /* 0x0000001806057291 */ /* 0x000fec000f8e18ff */
[----:B------:R1:W-:Y:S01]  /*4d00*/  @!UP0 UTMALDG.3D [UR8], [UR18], desc[UR22] ;  /* 0x00001608120085b4 */ /* 0x0003e20008011000 */
[----:B------:R1:W-:Y:S01]  /*4d10*/  @!P1 SYNCS.ARRIVE.TRANS64.RED.A0TR RZ, [UR4+0x40], R6 ;  /* 0x00004006ffff99a7 */ /* 0x0003e20008300404 */
[----:B------:R-:W-:Y:S01]  /*4d20*/  SYNCS.ARRIVE.TRANS64.RED.A1T0 RZ, [UR20], RZ ;  /* 0x000000ffffff79a7 */ /* 0x000fe20008100414 */
[----:B------:R-:W2:Y:S02]  /*4d30*/  SYNCS.PHASECHK.TRANS64.TRYWAIT P0, [UR5+0x58], R0 ;  /* 0x00005800ff0075a7 */ /* 0x000ea40008001105 */
[----:B-12---:R-:W-:Y:S05]  /*4d40*/  @!P0 BRA `(.L_x_82) ;  /* 0x0000003400588947 */ /* 0x006fea0003800000 */
.L_x_154:
[----:B------:R-:W-:Y:S01]  /*4d50*/  UIADD3 UR9, UPT, UPT, UR5, 0x40, URZ ;  /* 0x0000004005097890 */ /* 0x000fe2000fffe0ff */
[----:B-1----:R-:W-:Y:S01]  /*4d60*/  @!P1 IADD3 R6, P0, PT, R16, 0x580, RZ ;  /* 0x0000058010069810 */ /* 0x002fe20007f1e0ff */
[----:B------:R-:W-:Y:S01]  /*4d70*/  UPLOP3.LUT UP3, UPT, UPT, UPT, UPT, 0x80, 0x8 ;  /* 0x000000000008789c */ /* 0x000fe20003f6f070 */
[----:B------:R-:W-:Y:S01]  /*4d80*/  R2UR UR23, R55 ;  /* 0x00000000371772ca */ /* 0x000fe200000e0000 */
[----:B------:R-:W-:Y:S01]  /*4d90*/  UMOV UR20, 0x0 ;  /* 0x0000000000147882 */ /* 0x000fe20000000000 */
[----:B------:R-:W-:Y:S01]  /*4da0*/  @!P1 R2UR UR7, R6 ;  /* 0x00000000060792ca */ /* 0x000fe200000e0000 */
[----:B------:R-:W-:Y:S01]  /*4db0*/  @!P1 IMAD.X R0, RZ, RZ, R17, P0 ;  /* 0x000000ffff009224 */ /* 0x000fe200000e0611 */
[----:B------:R-:W-:Y:S01]  /*4dc0*/  UMOV UR21, 0x10000000 ;  /* 0x1000000000157882 */ /* 0x000fe20000000000 */
[----:B------:R-:W-:Y:S01]  /*4dd0*/  UMOV UR12, UR36 ;  /* 0x00000024000c7c82 */ /* 0x000fe20008000000 */
[----:B------:R-:W-:Y:S01]  /*4de0*/  VOTEU.ALL UP0, P1 ;  /* 0x0000000000ff7886 */ /* 0x000fe20000800000 */
[----:B------:R-:W-:Y:S01]  /*4df0*/  R2UR UR22, R56 ;  /* 0x00000000381672ca */ /* 0x000fe200000e0000 */
[----:B------:R-:W-:Y:S01]  /*4e00*/  UMOV UR36, UR27 ;  /* 0x0000001b00247c82 */ /* 0x000fe20008000000 */
[----:B------:R-:W-:Y:S02]  /*4e10*/  @!P1 R2UR UR4, R0 ;  /* 0x00000000000492ca */ /* 0x000fe400000e0000 */
[----:B------:R-:W-:Y:S01]  /*4e20*/  @!UP0 UIADD3 UR10, UPT, UPT, UR10, 0x20, URZ ;  /* 0x000000200a0a8890 */ /* 0x000fe2000fffe0ff */
[C---:B------:R-:W-:Y:S01]  /*4e30*/  ISETP.NE.AND P0, PT, R14.reuse, 0x2, PT ;  /* 0x000000020e00780c */ /* 0x040fe20003f05270 */
[----:B------:R-:W-:Y:S02]  /*4e40*/  UIADD3 UR26, UPT, UPT, UR13, UR23, URZ ;  /* 0x000000170d1a7290 */ /* 0x000fe4000fffe0ff */
[----:B------:R-:W-:Y:S01]  /*4e50*/  IMAD.U32 R8, RZ, RZ, UR7 ;  /* 0x00000007ff087e24 */ /* 0x000fe2000f8e00ff */
[----:B------:R-:W-:Y:S02]  /*4e60*/  SEL R0, RZ, 0x1, P0 ;  /* 0x00000001ff007807 */ /* 0x000fe40000000000 */
[----:B------:R-:W-:Y:S02]  /*4e70*/  SEL R14, R14, RZ, P0 ;  /* 0x000000ff0e0e7207 */ /* 0x000fe40000000000 */
[----:B------:R-:W-:Y:S01]  /*4e80*/  @!P1 R2UR UR18, R8 ;  /* 0x00000000081292ca */ /* 0x000fe200000e0000 */
[----:B------:R-:W-:Y:S01]  /*4e90*/  UIADD3 UR25, UPT, UPT, UR14, UR22, URZ ;  /* 0x000000160e197290 */ /* 0x000fe2000fffe0ff */
[----:B------:R-:W-:Y:S01]  /*4ea0*/  IMAD.U32 R9, RZ, RZ, UR4 ;  /* 0x00000004ff097e24 */ /* 0x000fe2000f8e00ff */
[----:B------:R-:W-:Y:S01]  /*4eb0*/  @!UP0 ULEA UR4, UR6, UR24, 0xd ;  /* 0x0000001806048291 */ /* 0x000fe2000f8e68ff */
[----:B------:R-:W-:Y:S03]  /*4ec0*/  LOP3.LUT R13, R13, R0, RZ, 0x3c, !PT ;  /* 0x000000000d0d7212 */ /* 0x000fe600078e3cff */
[----:B------:R-:W-:Y:S01]  /*4ed0*/  @!P1 R2UR UR19, R9 ;  /* 0x00000000091392ca */ /* 0x000fe200000e0000 */
[----:B------:R-:W-:Y:S01]  /*4ee0*/  @!UP0 UIADD3 UR8, UPT, UPT, UR4, 0x400, URZ ;  /* 0x0000040004088890 */ /* 0x000fe2000fffe0ff */
[----:B------:R-:W-:Y:S01]  /*4ef0*/  VOTEU.ALL UP0, P1 ;  /* 0x0000000000ff7886 */ /* 0x000fe20000800000 */
[----:B------:R-:W-:Y:S10]  /*4f00*/  UPRMT UR4, UR54, 0x654, UR9 ;  /* 0x0000065436047896 */ /* 0x000ff40008000009 */
[----:B------:R1:W-:Y:S01]  /*4f10*/  @!UP0 UTMALDG.3D [UR8], [UR18], desc[UR20] ;  /* 0x00001408120085b4 */ /* 0x0003e20008011000 */
[----:B------:R3:W-:Y:S01]  /*4f20*/  @!P1 SYNCS.ARRIVE.TRANS64.RED.A0TR RZ, [UR5+0x40], R7 ;  /* 0x00004007ffff99a7 */ /* 0x0007e20008300405 */
[----:B------:R-:W-:Y:S01]  /*4f30*/  SYNCS.ARRIVE.TRANS64.RED.A1T0 RZ, [UR4], RZ ;  /* 0x000000ffffff79a7 */ /* 0x000fe20008100404 */
[----:B------:R-:W-:Y:S04]  /*4f40*/  UIADD3 UR4, UPT, UPT, UR6, 0x1, URZ ;  /* 0x0000000106047890 */ /* 0x000fe8000fffe0ff */
[----:B------:R-:W-:Y:S04]  /*4f50*/  UISETP.NE.AND UP0, UPT, UR4, 0x3, UPT ;  /* 0x000000030400788c */ /* 0x000fe8000bf05270 */
[----:B------:R-:W-:Y:S06]  /*4f60*/  USEL UR5, URZ, 0x1, UP0 ;  /* 0x00000001ff057887 */ /* 0x000fec0008000000 */
[----:B------:R-:W-:Y:S01]  /*4f70*/  LOP3.LUT R15, R15, UR5, RZ, 0x3c, !PT ;  /* 0x000000050f0f7c12 */ /* 0x000fe2000f8e3cff */
[----:B-1----:R-:W-:Y:S01]  /*4f80*/  USEL UR12, UR4, URZ, UP0 ;  /* 0x000000ff040c7287 */ /* 0x002fe20008000000 */
[----:B------:R-:W-:Y:S11]  /*4f90*/  BRA.U UP1, `(.L_x_83) ;  /* 0xfffffff101f07547 */ /* 0x000ff6000b83ffff */
[----:B------:R-:W-:Y:S01]  /*4fa0*/  UIADD3 UR24, UPT, UPT, UR24, 0x58, URZ ;  /* 0x0000005818187890 */ /* 0x000fe2000fffe0ff */
[----:B----4-:R-:W-:-:S03]  /*4fb0*/  SHF.L.U32 R2, R15, 0x1f, RZ ;  /* 0x0000001f0f027819 */ /* 0x010fc600000006ff */
[----:B------:R-:W-:-:S09]  /*4fc0*/  ULEA UR4, UR12, UR24, 0x3 ;  /* 0x000000180c047291 */ /* 0x000fd2000f8e18ff */
[----:B------:R-:W1:Y:S02]  /*4fd0*/  SYNCS.PHASECHK.TRANS64.TRYWAIT P0, [UR4], R2 ;  /* 0x00000002ff0075a7 */ /* 0x000e640008001104 */
[----:B-1----:R-:W-:Y:S05]  /*4fe0*/  @!P0 BRA `(.L_x_84) ;  /* 0x0000003000c88947 */ /* 0x002fea0003800000 */
.L_x_156:
        /* <DEDUP_REMOVED lines=9> */
.L_x_158:
[----:B------:R-:W-:-:S04]  /*5080*/  UIADD3 UR4, UPT, UPT, UR4, 0x1, URZ ;  /* 0x0000000104047890 */ /* 0x000fc8000fffe0ff */
[----:B------:R-:W-:-:S04]  /*5090*/  UISETP.NE.AND UP0, UPT, UR4, 0x3, UPT ;  /* 0x000000030400788c */ /* 0x000fc8000bf05270 */
[----:B------:R-:W-:Y:S02]  /*50a0*/  USEL UR5, URZ, 0x1, UP0 ;  /* 0x00000001ff057887 */ /* 0x000fe40008000000 */
[----:B------:R-:W-:-:S04]  /*50b0*/  USEL UR4, UR4, URZ, UP0 ;  /* 0x000000ff04047287 */ /* 0x000fc80008000000 */
[----:B------:R-:W-:Y:S01]  /*50c0*/  ULEA UR4, UR4, UR24, 0x3 ;  /* 0x0000001804047291 */ /* 0x000fe2000f8e18ff */
[----:B-1----:R-:W-:-:S04]  /*50d0*/  LOP3.LUT R2, R15, UR5, RZ, 0x3c, !PT ;  /* 0x000000050f027c12 */ /* 0x002fc8000f8e3cff */
[----:B------:R-:W-:Y:S01]  /*50e0*/  SHF.L.U32 R2, R2, 0x1f, RZ ;  /* 0x0000001f02027819 */ /* 0x000fe200000006ff */
[----:B------:R-:W-:-:S07]  /*50f0*/  IMAD.U32 R0, RZ, RZ, UR4 ;  /* 0x00000004ff007e24 */ /* 0x000fce000f8e00ff */
.L_x_86:
[----:B-1----:R1:W2:Y:S02]  /*5100*/  SYNCS.PHASECHK.TRANS64.TRYWAIT P0, [R0+URZ], R2 ;  /* 0x00000002000075a7 */ /* 0x0022a400080011ff */
[----:B--2---:R-:W-:Y:S05]  /*5110*/  @!P0 NANOSLEEP.SYNCS 0x989680 ;  /* 0x009896800000895d */ /* 0x004fea0003900000 */
[----:B------:R-:W2:Y:S02]  /*5120*/  @!P0 SYNCS.PHASECHK.TRANS64 P0, [R0+URZ], R2 ;  /* 0x00000002000085a7 */ /* 0x000ea400080010ff */
[----:B--2---:R-:W-:Y:S05]  /*5130*/  @P0 EXIT ;  /* 0x000000000000094d */ /* 0x004fea0003800000 */
[----:B------:R-:W-:Y:S05]  /*5140*/  BRA `(.L_x_86) ;  /* 0xfffffffc00ec7947 */ /* 0x000fea000383ffff */
.L_x_74:
[----:B------:R-:W-:-:S06]  /*5150*/  UISETP.GE.AND UP0, UPT, UR22, 0x4, UPT ;  /* 0x000000041600788c */ /* 0x000fcc000bf06270 */
[----:B------:R-:W-:-:S13]  /*5160*/  PLOP3.LUT P0, PT, PT, PT, UP0, 0x80, 0x8 ;  /* 0x000000000008781c */ /* 0x000fda0003f0f008 */
[----:B------:R-:W-:Y:S05]  /*5170*/  @!P0 EXIT ;  /* 0x000000000000894d */ /* 0x000fea0003800000 */
[----:B------:R-:W-:Y:S01]  /*5180*/  BAR.SYNC.DEFER_BLOCKING 0x6, 0xa0 ;  /* 0x0182800000007b1d */ /* 0x000fe20000010000 */
[C---:B------:R-:W-:Y:S01]  /*5190*/  IMAD.SHL.U32 R4, R64.reuse, 0x20, RZ ;  /* 0x0000002040047824 */ /* 0x040fe200078e00ff */
[C---:B------:R-:W-:Y:S01]  /*51a0*/  R2P PR, R64.reuse, 0x6 ;  /* 0x0000000640007804 */ /* 0x040fe20000000000 */
[C---:B------:R-:W-:Y:S01]  /*51b0*/  IMAD.SHL.U32 R2, R64.reuse, 0x4, RZ ;  /* 0x0000000440027824 */ /* 0x040fe200078e00ff */
[----:B------:R-:W-:Y:S01]  /*51c0*/  CS2R R60, SRZ ;  /* 0x00000000003c7805 */ /* 0x000fe2000001ff00 */
[----:B------:R-:W-:Y:S01]  /*51d0*/  IMAD.U32 R23, R64, 0x10000, RZ ;  /* 0x0001000040177824 */ /* 0x000fe200078e00ff */
[----:B------:R-:W-:Y:S01]  /*51e0*/  UMOV UR44, 0x400 ;  /* 0x00000400002c7882 */ /* 0x000fe20000000000 */
[----:B------:R-:W1:Y:S01]  /*51f0*/  LDCU.64 UR4, c[0x0][0x890] ;  /* 0x00011200ff0477ac */ /* 0x000e620008000a00 */
[----:B------:R-:W2:Y:S01]  /*5200*/  LDC.64 R50, c[0x0][0x8b0] ;  /* 0x00022c00ff327b82 */ /* 0x000ea20000000a00 */
[----:B------:R-:W-:Y:S01]  /*5210*/  LOP3.LUT R3, R4, 0xe0, RZ, 0xc0, !PT ;  /* 0x000000e004037812 */ /* 0x000fe200078ec0ff */
[----:B------:R-:W-:Y:S01]  /*5220*/  IMAD.SHL.U32 R52, R64, 0x10, RZ ;  /* 0x0000001040347824 */ /* 0x000fe200078e00ff */
[----:B------:R-:W-:Y:S01]  /*5230*/  ULEA UR44, UR54, UR44, 0x18 ;  /* 0x0000002c362c7291 */ /* 0x000fe2000f8ec0ff */
[----:B------:R-:W-:Y:S01]  /*5240*/  LOP3.LUT R4, R4, 0x100, RZ, 0xc0, !PT ;  /* 0x0000010004047812 */ /* 0x000fe200078ec0ff */
[----:B------:R-:W-:Y:S01]  /*5250*/  IMAD.MOV.U32 R63, RZ, RZ, 0x8 ;  /* 0x00000008ff3f7424 */ /* 0x000fe200078e00ff */
[----:B------:R-:W-:Y:S01]  /*5260*/  LOP3.LUT R2, R3, 0x1c, R2, 0xf8, !PT ;  /* 0x0000001c03027812 */ /* 0x000fe200078ef802 */
[----:B------:R-:W-:Y:S01]  /*5270*/  IMAD.MOV.U32 R62, RZ, RZ, 0x10 ;  /* 0x00000010ff3e7424 */ /* 0x000fe200078e00ff */
[----:B------:R-:W3:Y:S01]  /*5280*/  LDC.64 R48, c[0x0][0x8a8] ;  /* 0x00022a00ff307b82 */ /* 0x000ee20000000a00 */
[----:B------:R-:W-:Y:S01]  /*5290*/  SHF.R.U32.HI R3, RZ, 0x2, R64 ;  /* 0x00000002ff037819 */ /* 0x000fe20000011640 */
[----:B------:R-:W-:Y:S01]  /*52a0*/  IMAD.MOV.U32 R22, RZ, RZ, RZ ;  /* 0x000000ffff167224 */ /* 0x000fe200078e00ff */
[----:B------:R-:W-:Y:S01]  /*52b0*/  LOP3.LUT R23, R23, 0x600000, RZ, 0xc0, !PT ;  /* 0x0060000017177812 */ /* 0x000fe200078ec0ff */
[----:B------:R-:W-:Y:S01]  /*52c0*/  IMAD.MOV.U32 R59, RZ, RZ, RZ ;  /* 0x000000ffff3b7224 */ /* 0x000fe200078e00ff */
[----:B------:R-:W-:Y:S01]  /*52d0*/  LOP3.LUT R52, R4, 0x600, R52, 0xf8, !PT ;  /* 0x0000060004347812 */ /* 0x000fe200078ef834 */
[----:B------:R-:W4:Y:S01]  /*52e0*/  LDCU UR63, c[0x0][0x370] ;  /* 0x00006e00ff3f77ac */ /* 0x000f220008000800 */
[----:B------:R-:W-:Y:S01]  /*52f0*/  LOP3.LUT R2, R2, 0x4, R3, 0x78, !PT ;  /* 0x0000000402027812 */ /* 0x000fe200078e7803 */
[----:B------:R-:W4:Y:S01]  /*5300*/  LDS R0, [UR44+0x130] ;  /* 0x0001302cff007984 */ /* 0x000f220008000800 */
[----:B-1----:R-:W-:Y:S01]  /*5310*/  IMAD.U32 R66, RZ, RZ, UR4 ;  /* 0x00000004ff427e24 */ /* 0x002fe2000f8e00ff */
[----:B------:R-:W-:Y:S01]  /*5320*/  UIADD3 UR4, UPT, UPT, UR44, 0x400, URZ ;  /* 0x000004002c047890 */ /* 0x000fe2000fffe0ff */
[----:B------:R-:W-:Y:S01]  /*5330*/  LOP3.LUT R52, R52, R2, RZ, 0xfc, !PT ;  /* 0x0000000234347212 */ /* 0x000fe200078efcff */
[----:B------:R-:W-:Y:S01]  /*5340*/  IMAD.U32 R65, RZ, RZ, UR5 ;  /* 0x00000005ff417e24 */ /* 0x000fe2000f8e00ff */
[----:B------:R-:W-:Y:S01]  /*5350*/  LOP3.LUT R64, R64, 0x60, RZ, 0xc0, !PT ;  /* 0x0000006040407812 */ /* 0x000fe200078ec0ff */
[----:B------:R-:W1:Y:S01]  /*5360*/  LDCU UR43, c[0x0][0xb0c] ;  /* 0x00016180ff2b77ac */ /* 0x000e620008000800 */
[----:B------:R-:W-:Y:S01]  /*5370*/  SEL R63, R63, 0xfffffff8, !P1 ;  /* 0xfffffff83f3f7807 */ /* 0x000fe20004800000 */
[----:B------:R-:W-:Y:S01]  /*5380*/  IMAD.U32 R68, RZ, RZ, UR4 ;  /* 0x00000004ff447e24 */ /* 0x000fe2000f8e00ff */
[----:B------:R-:W-:Y:S01]  /*5390*/  SEL R62, R62, 0xfffffff0, !P2 ;  /* 0xfffffff03e3e7807 */ /* 0x000fe20005000000 */
[----:B------:R-:W1:Y:S01]  /*53a0*/  LDCU UR39, c[0x0][0xb30] ;  /* 0x00016600ff2777ac */ /* 0x000e620008000800 */
[----:B------:R-:W1:Y:S01]  /*53b0*/  LDCU.64 UR60, c[0x0][0x888] ;  /* 0x00011100ff3c77ac */ /* 0x000e620008000a00 */
[----:B------:R-:W1:Y:S01]  /*53c0*/  LDCU.64 UR40, c[0x0][0xb28] ;  /* 0x00016500ff2877ac */ /* 0x000e620008000a00 */
[----:B------:R-:W1:Y:S01]  /*53d0*/  LDCU.128 UR56, c[0x0][0xb10] ;  /* 0x00016200ff3877ac */ /* 0x000e620008000c00 */
[----:B------:R-:W1:Y:S01]  /*53e0*/  LDCU UR62, c[0x0][0x374] ;  /* 0x00006e80ff3e77ac */ /* 0x000e620008000800 */
[----:B------:R-:W-:Y:S01]  /*53f0*/  UMOV UR55, 0x1 ;  /* 0x0000000100377882 */ /* 0x000fe20000000000 */
[----:B------:R-:W-:Y:S01]  /*5400*/  UMOV UR46, URZ ;  /* 0x000000ff002e7c82 */ /* 0x000fe20008000000 */
[----:B------:R-:W-:Y:S01]  /*5410*/  UMOV UR53, URZ ;  /* 0x000000ff00357c82 */ /* 0x000fe20008000000 */
[----:B------:R-:W-:Y:S01]  /*5420*/  UMOV UR52, URZ ;  /* 0x000000ff00347c82 */ /* 0x000fe20008000000 */
[----:B-1234-:R-:W-:-:S07]  /*5430*/  IMAD.IADD R23, R0, 0x1, R23 ;  /* 0x0000000100177824 */ /* 0x01efce00078e0217 */
.L_x_117:
[C---:B------:R-:W-:Y:S02]  /*5440*/  LEA R0, R59.reuse, UR44, 0x3 ;  /* 0x0000002c3b007c11 */ /* 0x040fe4000f8e18ff */
[----:B------:R-:W-:Y:S02]  /*5450*/  SHF.L.U32 R2, R60, 0x1f, RZ ;  /* 0x0000001f3c027819 */ /* 0x000fe400000006ff */
[----:B------:R-:W-:Y:S02]  /*5460*/  LEA R4, R59, UR44, 0x4 ;  /* 0x0000002c3b047c11 */ /* 0x000fe4000f8e20ff */
[----:B------:R-:W1:Y:S02]  /*5470*/  SYNCS.PHASECHK.TRANS64.TRYWAIT P0, [R0+URZ+0x80], R2 ;  /* 0x00008002000075a7 */ /* 0x000e6400080011ff */
[----:B-1----:R-:W-:Y:S05]  /*5480*/  @!P0 BRA `(.L_x_87) ;  /* 0x0000002c00d08947 */ /* 0x002fea0003800000 */
.L_x_159:
[----:B------:R-:W-:Y:S01]  /*5490*/  R2UR UR7, R67 ;  /* 0x00000000430772ca */ /* 0x000fe200000e0000 */
[----:B------:R-:W2:Y:S01]  /*54a0*/  LDS.128 R4, [R4+0x110] ;  /* 0x0001100004047984 */ /* 0x000ea20000000c00 */
[----:B-1----:R-:W-:Y:S01]  /*54b0*/  VIADD R0, R0, 0x90 ;  /* 0x0000009000007836 */ /* 0x002fe20000000000 */
[----:B------:R-:W-:Y:S04]  /*54c0*/  UISETP.GE.AND UP0, UPT, UR42, 0x1, UPT ;  /* 0x000000012a00788c */ /* 0x000fe8000bf06270 */
[----:B------:R-:W-:Y:S01]  /*54d0*/  PRMT R0, RZ, 0x654, R0 ;  /* 0x00000654ff007816 */ /* 0x000fe20000000000 */
[----:B------:R-:W-:Y:S01]  /*54e0*/  @!PT LDS RZ, [RZ] ;  /* 0x00000000fffff984 */ /* 0x000fe20000000800 */
[----:B------:R-:W-:Y:S01]  /*54f0*/  @!PT LDS RZ, [RZ] ;  /* 0x00000000fffff984 */ /* 0x000fe20000000800 */
[----:B------:R-:W-:Y:S01]  /*5500*/  @!PT LDS RZ, [RZ] ;  /* 0x00000000fffff984 */ /* 0x000fe20000000800 */
[----:B------:R-:W-:Y:S01]  /*5510*/  @!PT LDS RZ, [RZ] ;  /* 0x00000000fffff984 */ /* 0x000fe20000000800 */
[----:B------:R1:W-:Y:S06]  /*5520*/  MEMBAR.ALL.CTA ;  /* 0x0000000000007992 */ /* 0x0003ec0000008000 */
[----:B-1----:R-:W1:Y:S02]  /*5530*/  FENCE.VIEW.ASYNC.S ;  /* 0x00000000000073c6 */ /* 0x002e640000000000 */
[----:B-1----:R1:W-:Y:S01]  /*5540*/  SYNCS.ARRIVE.TRANS64.RED.A1T0 RZ, [R0+URZ], RZ ;  /* 0x000000ff00ff79a7 */ /* 0x0023e200081004ff */
[----:B--2---:R-:W-:Y:S11]  /*5550*/  LOP3.LUT P0, RZ, R6, 0x1, RZ, 0xc0, !PT ;  /* 0x0000000106ff7812 */ /* 0x004ff6000780c0ff */
[----:B------:R-:W-:Y:S02]  /*5560*/  @!UPT UIADD3 URZ, UPT, UPT, URZ, URZ, URZ ;  /* 0x000000fffffff290 */ /* 0x000fe4000fffe0ff */
[----:B------:R-:W-:Y:S01]  /*5570*/  VOTEU.ANY UP1, P0 ;  /* 0x0000000000ff7886 */ /* 0x000fe20000020100 */
[----:B------:R-:W-:Y:S01]  /*5580*/  PLOP3.LUT P0, PT, PT, PT, UP1, 0x80, 0x8 ;  /* 0x000000000008781c */ /* 0x000fe20003f0f018 */
[----:B------:R-:W-:Y:S06]  /*5590*/  UP2UR UR4, UPR, URZ, 0x2 ;  /* 0x00000002ff047883 */ /* 0x000fec0008000000 */
[----:B------:R-:W-:Y:S06]  /*55a0*/  IMAD.U32 R69, RZ, RZ, UR4 ;  /* 0x00000004ff457e24 */ /* 0x000fec000f8e00ff */
[----:B------:R-:W-:Y:S02]  /*55b0*/  @P0 SHF.R.U32.HI R2, RZ, 0x10, R5 ;  /* 0x00000010ff020819 */ /* 0x000fe40000011605 */
[----:B------:R-:W-:Y:S02]  /*55c0*/  @P0 MOV R3, R4 ;  /* 0x0000000400030202 */ /* 0x000fe40000000f00 */
[----:B------:R-:W-:Y:S02]  /*55d0*/  @P0 R2UR UR4, R2 ;  /* 0x00000000020402ca */ /* 0x000fe400000e0000 */
[----:B------:R-:W-:Y:S02]  /*55e0*/  @P0 LOP3.LUT R4, R5, 0xffff, RZ, 0xc0, !PT ;  /* 0x0000ffff05040812 */ /* 0x000fe400078ec0ff */
[----:B------:R-:W-:Y:S02]  /*55f0*/  @P0 R2UR UR6, R3 ;  /* 0x00000000030602ca */ /* 0x000fe400000e0000 */
[----:B------:R-:W-:Y:S07]  /*5600*/  @P0 R2UR UR5, R4 ;  /* 0x00000000040502ca */ /* 0x000fee00000e0000 */
[----:B------:R-:W-:Y:S02]  /*5610*/  @UP1 UMOV UR7, UR4 ;  /* 0x0000000400071c82 */ /* 0x000fe40008000000 */
[----:B------:R-:W-:Y:S02]  /*5620*/  IMAD.U32 R67, RZ, RZ, UR7 ;  /* 0x00000007ff437e24 */ /* 0x000fe4000f8e00ff */
[----:B------:R-:W-:Y:S02]  /*5630*/  @UP1 UMOV UR38, UR6 ;  /* 0x0000000600261c82 */ /* 0x000fe40008000000 */
[----:B------:R-:W-:Y:S01]  /*5640*/  @UP1 UMOV UR37, UR5 ;  /* 0x0000000500251c82 */ /* 0x000fe20008000000 */
[----:B-1----:R-:W-:Y:S05]  /*5650*/  BRA.U !UP0, `(.L_x_88) ;  /* 0x0000000108cc7547 */ /* 0x002fea000b800000 */
[----:B------:R-:W1:Y:S01]  /*5660*/  LDCU UR12, c[0x0][0xb20] ;  /* 0x00016400ff0c77ac */ /* 0x000e620008000800 */
[----:B------:R-:W-:Y:S02]  /*5670*/  UIMAD.WIDE.U32 UR4, UR62, UR59, URZ ;  /* 0x0000003b3e0472a5 */ /* 0x000fe4000f8e00ff */
[----:B------:R-:W-:Y:S02]  /*5680*/  UIMAD.WIDE.U32 UR6, UR63, UR56, URZ ;  /* 0x000000383f0672a5 */ /* 0x000fe4000f8e00ff */
[----:B------:R-:W-:Y:S02]  /*5690*/  UISETP.NE.AND UP0, UPT, UR58, 0x1, UPT ;  /* 0x000000013a00788c */ /* 0x000fe4000bf05270 */
[----:B------:R-:W-:Y:S02]  /*56a0*/  UIMAD.WIDE.U32 UR8, UR37, UR59, URZ ;  /* 0x0000003b250872a5 */ /* 0x000fe4000f8e00ff */
[----:B------:R-:W-:Y:S02]  /*56b0*/  UIMAD.WIDE.U32 UR10, UR38, UR56, URZ ;  /* 0x00000038260a72a5 */ /* 0x000fe4000f8e00ff */
[----:B------:R-:W-:Y:S02]  /*56c0*/  UISETP.NE.AND UP1, UPT, UR43, 0x1, UPT ;  /* 0x000000012b00788c */ /* 0x000fe4000bf25270 */
[----:B------:R-:W-:Y:S01]  /*56d0*/  UISETP.NE.AND UP2, UPT, UR42, 0x1, UPT ;  /* 0x000000012a00788c */ /* 0x000fe2000bf45270 */
[----:B------:R-:W-:Y:S02]  /*56e0*/  UMOV UR4, UR5 ;  /* 0x0000000500047c82 */ /* 0x000fe40008000000 */
[----:B-1----:R-:W-:Y:S03]  /*56f0*/  USHF.R.U32.HI UR5, URZ, UR12, UR4 ;  /* 0x0000000cff057299 */ /* 0x002fe60008011604 */
[----:B------:R-:W-:Y:S02]  /*5700*/  UMOV UR4, UR7 ;  /* 0x0000000700047c82 */ /* 0x000fe40008000000 */
[----:B------:R-:W-:Y:S02]  /*5710*/  USHF.R.U32.HI UR7, URZ, UR57, UR4 ;  /* 0x00000039ff077299 */ /* 0x000fe40008011604 */
[----:B------:R-:W-:Y:S02]  /*5720*/  USEL UR4, UR62, UR5, !UP0 ;  /* 0x000000053e047287 */ /* 0x000fe4000c000000 */
[----:B------:R-:W-:Y:S01]  /*5730*/  USEL UR7, UR63, UR7, !UP1 ;  /* 0x000000073f077287 */ /* 0x000fe2000c800000 */
[----:B------:R-:W-:Y:S01]  /*5740*/  UMOV UR5, UR9 ;  /* 0x0000000900057c82 */ /* 0x000fe20008000000 */
[----:B------:R-:W-:Y:S02]  /*5750*/  UIMAD.WIDE.U32 UR8, UR4, UR40, URZ ;  /* 0x00000028040872a5 */ /* 0x000fe4000f8e00ff */
[----:B------:R-:W-:Y:S03]  /*5760*/  USHF.R.U32.HI UR6, URZ, UR12, UR5 ;  /* 0x0000000cff067299 */ /* 0x000fe60008011605 */
[----:B------:R-:W-:Y:S01]  /*5770*/  UMOV UR5, UR11 ;  /* 0x0000000b00057c82 */ /* 0x000fe20008000000 */
[----:B------:R-:W-:Y:S02]  /*5780*/  UIMAD.WIDE.U32 UR10, UR7, UR40, URZ ;  /* 0x00000028070a72a5 */ /* 0x000fe4000f8e00ff */
[----:B------:R-:W-:Y:S02]  /*5790*/  USHF.R.U32.HI UR12, URZ, UR57, UR5 ;  /* 0x00000039ff0c7299 */ /* 0x000fe40008011605 */
[----:B------:R-:W-:Y:S01]  /*57a0*/  USEL UR6, UR37, UR6, !UP0 ;  /* 0x0000000625067287 */ /* 0x000fe2000c000000 */
[----:B------:R-:W-:Y:S02]  /*57b0*/  UMOV UR5, UR9 ;  /* 0x0000000900057c82 */ /* 0x000fe40008000000 */
[----:B------:R-:W-:Y:S01]  /*57c0*/  UMOV UR10, UR11 ;  /* 0x0000000b000a7c82 */ /* 0x000fe20008000000 */
[----:B------:R-:W-:Y:S02]  /*57d0*/  @UP2 USHF.R.U32.HI UR4, URZ, UR41, UR5 ;  /* 0x00000029ff042299 */ /* 0x000fe40008011605 */
[----:B------:R-:W-:Y:S02]  /*57e0*/  @UP2 USHF.R.U32.HI UR7, URZ, UR41, UR10 ;  /* 0x00000029ff072299 */ /* 0x000fe4000801160a */
[----:B------:R-:W-:Y:S02]  /*57f0*/  UIMAD UR4, UR42, UR4, URZ ;  /* 0x000000042a0472a4 */ /* 0x000fe4000f8e02ff */
[----:B------:R-:W-:Y:S02]  /*5800*/  UIMAD.WIDE.U32 UR10, UR6, UR40, URZ ;  /* 0x00000028060a72a5 */ /* 0x000fe4000f8e00ff */
[----:B------:R-:W-:Y:S02]  /*5810*/  USEL UR5, UR38, UR12, !UP1 ;  /* 0x0000000c26057287 */ /* 0x000fe4000c800000 */
[----:B------:R-:W-:Y:S02]  /*5820*/  UIMAD UR8, UR42, UR7, URZ ;  /* 0x000000072a0872a4 */ /* 0x000fe4000f8e02ff */
[----:B------:R-:W-:Y:S03]  /*5830*/  UISETP.GE.AND UP0, UPT, UR6, UR4, UPT ;  /* 0x000000040600728c */ /* 0x000fe6000bf06270 */
[----:B------:R-:W-:Y:S01]  /*5840*/  UMOV UR4, UR11 ;  /* 0x0000000b00047c82 */ /* 0x000fe20008000000 */
[----:B------:R-:W-:Y:S02]  /*5850*/  UISETP.GE.OR UP0, UPT, UR5, UR8, UP0 ;  /* 0x000000080500728c */ /* 0x000fe40008706670 */
[----:B------:R-:W-:Y:S02]  /*5860*/  USHF.R.U32.HI UR4, URZ, UR41, UR4 ;  /* 0x00000029ff047299 */ /* 0x000fe40008011604 */
[----:B------:R-:W-:Y:S02]  /*5870*/  UIMAD.WIDE.U32 UR8, UR5, UR40, URZ ;  /* 0x00000028050872a5 */ /* 0x000fe4000f8e00ff */
[----:B------:R-:W-:Y:S02]  /*5880*/  USEL UR11, UR6, UR4, !UP2 ;  /* 0x00000004060b7287 */ /* 0x000fe4000d000000 */
[----:B------:R-:W-:Y:S02]  /*5890*/  UIADD3 UR8, UPT, UPT, -UR5, URZ, URZ ;  /* 0x000000ff05087290 */ /* 0x000fe4000fffe1ff */
[----:B------:R-:W-:Y:S01]  /*58a0*/  UIADD3 UR10, UPT, UPT, -UR11, URZ, URZ ;  /* 0x000000ff0b0a7290 */ /* 0x000fe2000fffe1ff */
[----:B------:R-:W-:Y:S01]  /*58b0*/  @!UP0 UMOV UR4, UR9 ;  /* 0x0000000900048c82 */ /* 0x000fe20008000000 */
[----:B------:R-:W-:Y:S02]  /*58c0*/  UIADD3 UR9, UPT, UPT, -UR6, URZ, URZ ;  /* 0x000000ff06097290 */ /* 0x000fe4000fffe1ff */
[----:B------:R-:W-:Y:S02]  /*58d0*/  @!UP0 USHF.R.U32.HI UR4, URZ, UR41, UR4 ;  /* 0x00000029ff048299 */ /* 0x000fe40008011604 */
[----:B------:R-:W-:Y:S02]  /*58e0*/  UIMAD UR10, UR42, UR10, UR6 ;  /* 0x0000000a2a0a72a4 */ /* 0x000fe4000f8e0206 */
[----:B------:R-:W-:Y:S04]  /*58f0*/  @!UP0 USEL UR4, UR5, UR4, !UP2 ;  /* 0x0000000405048287 */ /* 0x000fe8000d000000 */
[----:B------:R-:W-:Y:S02]  /*5900*/  @!UP0 UIMAD UR10, UR7, UR10, UR4 ;  /* 0x0000000a070a82a4 */ /* 0x000fe4000f8e0204 */
[----:B------:R-:W-:Y:S02]  /*5910*/  @!UP0 UIADD3 UR11, UPT, UPT, UR11, -UR4, URZ ;  /* 0x800000040b0b8290 */ /* 0x000fe4000fffe0ff */
[----:B------:R-:W-:Y:S02]  /*5920*/  UIMAD UR7, UR43, UR8, UR38 ;  /* 0x000000082b0772a4 */ /* 0x000fe4000f8e0226 */
[----:B------:R-:W-:Y:S02]  /*5930*/  @!UP0 UIMAD UR6, UR11, UR42, UR5 ;  /* 0x0000002a0b0682a4 */ /* 0x000fe4000f8e0205 */
[----:B------:R-:W-:Y:S01]  /*5940*/  UIMAD UR4, UR58, UR9, UR37 ;  /* 0x000000093a0472a4 */ /* 0x000fe2000f8e0225 */
[----:B------:R-:W-:Y:S02]  /*5950*/  @!UP0 UMOV UR5, UR10 ;  /* 0x0000000a00058c82 */ /* 0x000fe40008000000 */
[----:B------:R-:W-:Y:S02]  /*5960*/  UIMAD UR38, UR5, UR43, UR7 ;  /* 0x0000002b052672a4 */ /* 0x000fe4000f8e0207 */
[----:B------:R-:W-:Y:S11]  /*5970*/  UIMAD UR37, UR6, UR58, UR4 ;  /* 0x0000003a062572a4 */ /* 0x000ff6000f8e0204 */
[----:B------:R-:W-:Y:S01]  /*5980*/  @!UPT UIADD3 URZ, UPT, UPT, URZ, URZ, URZ ;  /* 0x000000fffffff290 */ /* 0x000fe2000fffe0ff */
.L_x_88:
[----:B------:R-:W-:Y:S01]  /*5990*/  UISETP.NE.AND UP0, UPT, UR39, 0x1, UPT ;  /* 0x000000012700788c */ /* 0x000fe2000bf05270 */
[----:B------:R-:W-:Y:S01]  /*59a0*/  R2UR UR11, R68 ;  /* 0x00000000440b72ca */ /* 0x000fe200000e0000 */
[----:B------:R-:W-:Y:S01]  /*59b0*/  USHF.L.U32 UR50, UR25, 0x6, URZ ;  /* 0x0000000619327899 */ /* 0x000fe200080006ff */
[----:B------:R-:W-:Y:S01]  /*59c0*/  IADD3 R59, PT, PT, R59, 0x1, RZ ;  /* 0x000000013b3b7810 */ /* 0x000fe20007ffe0ff */
[----:B------:R-:W-:Y:S07]  /*59d0*/  USHF.L.U32 UR49, UR26, 0x6, URZ ;  /* 0x000000061a317899 */ /* 0x000fee00080006ff */
[----:B------:R-:W1:Y:S01]  /*59e0*/  @!UP0 LDCU.128 UR12, c[0x0][0xb10] ;  /* 0x00016200ff0c87ac */ /* 0x000e620008000c00 */
[----:B------:R-:W2:Y:S01]  /*59f0*/  @!UP0 LDCU UR5, c[0x0][0xb0c] ;  /* 0x00016180ff0587ac */ /* 0x000ea20008000800 */
[----:B------:R-:W3:Y:S01]  /*5a00*/  @!UP0 LDCU UR10, c[0x0][0xb20] ;  /* 0x00016400ff0a87ac */ /* 0x000ee20008000800 */
[----:B-1----:R-:W-:Y:S02]  /*5a10*/  UIMAD.WIDE.U32 UR8, UR38, UR12, URZ ;  /* 0x0000000c260872a5 */ /* 0x002fe4000f8e00ff */
[----:B------:R-:W-:Y:S02]  /*5a20*/  UIMAD.WIDE.U32 UR6, UR37, UR15, URZ ;  /* 0x0000000f250672a5 */ /* 0x000fe4000f8e00ff */
[----:B------:R-:W-:Y:S03]  /*5a30*/  @!UP0 UISETP.NE.AND UP1, UPT, UR14, 0x1, UPT ;  /* 0x000000010e00888c */ /* 0x000fe6000bf25270 */
[----:B------:R-:W-:Y:S01]  /*5a40*/  @!UP0 UMOV UR4, UR9 ;  /* 0x0000000900048c82 */ /* 0x000fe20008000000 */
[----:B--2---:R-:W-:Y:S02]  /*5a50*/  @!UP0 UISETP.NE.AND UP2, UPT, UR5, 0x1, UPT ;  /* 0x000000010500888c */ /* 0x004fe4000bf45270 */
[----:B------:R-:W-:Y:S01]  /*5a60*/  @!UP0 USHF.R.U32.HI UR4, URZ, UR13, UR4 ;  /* 0x0000000dff048299 */ /* 0x000fe20008011604 */
[----:B------:R-:W-:Y:S02]  /*5a70*/  @!UP0 UMOV UR6, UR7 ;  /* 0x0000000700068c82 */ /* 0x000fe40008000000 */
[----:B---3--:R-:W-:Y:S02]  /*5a80*/  @!UP0 USHF.R.U32.HI UR6, URZ, UR10, UR6 ;  /* 0x0000000aff068299 */ /* 0x008fe40008011606 */
[----:B------:R-:W-:Y:S02]  /*5a90*/  @!UP0 USEL UR7, UR38, UR4, !UP2 ;  /* 0x0000000426078287 */ /* 0x000fe4000d000000 */
[----:B------:R-:W-:Y:S04]  /*5aa0*/  @!UP0 USEL UR6, UR37, UR6, !UP1 ;  /* 0x0000000625068287 */ /* 0x000fe8000c800000 */
[----:B------:R-:W-:Y:S02]  /*5ab0*/  @!UP0 UIADD3 UR4, UPT, UPT, -UR7, UR6, URZ ;  /* 0x0000000607048290 */ /* 0x000fe4000fffe1ff */
[----:B------:R-:W-:Y:S02]  /*5ac0*/  @!UP0 UIADD3 UR6, UPT, UPT, UR7, -UR6, URZ ;  /* 0x8000000607068290 */ /* 0x000fe4000fffe0ff */
[----:B------:R-:W-:Y:S02]  /*5ad0*/  @!UP0 UIMAD UR38, UR4, UR5, UR38 ;  /* 0x00000005042682a4 */ /* 0x000fe4000f8e0226 */
[----:B------:R-:W-:Y:S02]  /*5ae0*/  @!UP0 UIMAD UR37, UR6, UR14, UR37 ;  /* 0x0000000e062582a4 */ /* 0x000fe4000f8e0225 */
[----:B------:R-:W-:Y:S09]  /*5af0*/  ULOP3.LUT UP0, URZ, UR11, 0x3f0, URZ, 0xc0, !UPT ;  /* 0x000003f00bff7892 */ /* 0x000ff2000f80c0ff */
[----:B------:R-:W-:Y:S05]  /*5b00*/  BRA.U !UP0, `(.L_x_89) ;  /* 0x00000001087c7547 */ /* 0x000fea000b800000 */
[----:B------:R-:W1:Y:S01]  /*5b10*/  LDCU.64 UR8, c[0x4][0x80] ;  /* 0x01001000ff0877ac */ /* 0x000e620008000a00 */
[----:B------:R-:W-:Y:S01]  /*5b20*/  MOV R2, 0x0 ;  /* 0x0000000000027802 */ /* 0x000fe20000000f00 */
[----:B------:R-:W-:Y:S02]  /*5b30*/  HFMA2 R12, -RZ, RZ, 0, 5.9604644775390625e-08 ;  /* 0x00000001ff0c7431 */ /* 0x000fe400000001ff */
[----:B------:R-:W-:Y:S01]  /*5b40*/  IMAD.MOV.U32 R8, RZ, RZ, 0x70 ;  /* 0x00000070ff087424 */ /* 0x000fe200078e00ff */
[----:B------:R2:W3:Y:S01]  /*5b50*/  LDC.64 R14, c[0x4][R2] ;  /* 0x01000000020e7b82 */ /* 0x0004e20000000a00 */
[----:B------:R-:W4:Y:S01]  /*5b60*/  LDCU.64 UR6, c[0x4][0x88] ;  /* 0x01001100ff0677ac */ /* 0x000f220008000a00 */
[----:B------:R-:W-:Y:S01]  /*5b70*/  IMAD.MOV.U32 R13, RZ, RZ, RZ ;  /* 0x000000ffff0d7224 */ /* 0x000fe200078e00ff */
[----:B------:R-:W2:Y:S01]  /*5b80*/  LDCU.64 UR4, c[0x4][0x8] ;  /* 0x01000100ff0477ac */ /* 0x000ea20008000a00 */
[----:B-1----:R-:W-:Y:S01]  /*5b90*/  MOV R5, UR9 ;  /* 0x0000000900057c02 */ /* 0x002fe20008000f00 */
[----:B------:R-:W-:Y:S01]  /*5ba0*/  IMAD.U32 R4, RZ, RZ, UR8 ;  /* 0x00000008ff047e24 */ /* 0x000fe2000f8e00ff */
[----:B----4-:R-:W-:Y:S01]  /*5bb0*/  MOV R7, UR7 ;  /* 0x0000000700077c02 */ /* 0x010fe20008000f00 */
[----:B------:R-:W-:Y:S01]  /*5bc0*/  IMAD.U32 R6, RZ, RZ, UR6 ;  /* 0x00000006ff067e24 */ /* 0x000fe2000f8e00ff */
[----:B--2---:R-:W-:Y:S01]  /*5bd0*/  MOV R11, UR5 ;  /* 0x00000005000b7c02 */ /* 0x004fe20008000f00 */
[----:B------:R-:W-:Y:S02]  /*5be0*/  IMAD.U32 R10, RZ, RZ, UR4 ;  /* 0x00000004ff0a7e24 */ /* 0x000fe4000f8e00ff */
[----:B------:R-:W-:Y:S07]  /*5bf0*/  LEPC R20, `(.L_x_90) ;  /* 0x000000001014794e */ /* 0x000fee0000000000 */
[----:B---3-5:R-:W-:Y:S05]  /*5c00*/  CALL.ABS.NOINC R14 ;  /* 0x000000000e007343 */ /* 0x028fea0003c00000 */
.L_x_90:
[----:B------:R-:W1:Y:S01]  /*5c10*/  LDCU.64 UR8, c[0x4][0x80] ;  /* 0x01001000ff0877ac */ /* 0x000e620008000a00 */
[----:B------:R-:W2:Y:S01]  /*5c20*/  LDC.64 R2, c[0x4][R2] ;  /* 0x0100000002027b82 */ /* 0x000ea20000000a00 */
[----:B------:R-:W-:Y:S02]  /*5c30*/  HFMA2 R12, -RZ, RZ, 0, 5.9604644775390625e-08 ;  /* 0x00000001ff0c7431 */ /* 0x000fe400000001ff */
[----:B------:R-:W-:Y:S02]  /*5c40*/  IMAD.MOV.U32 R8, RZ, RZ, 0x70 ;  /* 0x00000070ff087424 */ /* 0x000fe400078e00ff */
[----:B------:R-:W-:Y:S01]  /*5c50*/  IMAD.MOV.U32 R13, RZ, RZ, RZ ;  /* 0x000000ffff0d7224 */ /* 0x000fe200078e00ff */
[----:B------:R-:W3:Y:S01]  /*5c60*/  LDCU.64 UR6, c[0x4][0x88] ;  /* 0x01001100ff0677ac */ /* 0x000ee20008000a00 */
[----:B------:R-:W4:Y:S01]  /*5c70*/  LDCU.64 UR4, c[0x4][0x8] ;  /* 0x01000100ff0477ac */ /* 0x000f220008000a00 */
[----:B-1----:R-:W-:Y:S02]  /*5c80*/  MOV R4, UR8 ;  /* 0x0000000800047c02 */ /* 0x002fe40008000f00 */
[----:B------:R-:W-:Y:S02]  /*5c90*/  MOV R5, UR9 ;  /* 0x0000000900057c02 */ /* 0x000fe40008000f00 */
[----:B---3--:R-:W-:Y:S01]  /*5ca0*/  MOV R7, UR7 ;  /* 0x0000000700077c02 */ /* 0x008fe20008000f00 */
[----:B------:R-:W-:Y:S01]  /*5cb0*/  IMAD.U32 R6, RZ, RZ, UR6 ;  /* 0x00000006ff067e24 */ /* 0x000fe2000f8e00ff */
[----:B----4-:R-:W-:Y:S01]  /*5cc0*/  MOV R11, UR5 ;  /* 0x00000005000b7c02 */ /* 0x010fe20008000f00 */
[----:B------:R-:W-:Y:S02]  /*5cd0*/  IMAD.U32 R10, RZ, RZ, UR4 ;  /* 0x00000004ff0a7e24 */ /* 0x000fe4000f8e00ff */
[----:B------:R-:W-:Y:S07]  /*5ce0*/  LEPC R20, `(.L_x_89) ;  /* 0x000000001014794e */ /* 0x000fee0000000000 */
[----:B--2---:R-:W-:Y:S05]  /*5cf0*/  CALL.ABS.NOINC R2 ;  /* 0x0000000002007343 */ /* 0x004fea0003c00000 */
.L_x_89:
[----:B------:R-:W-:Y:S02]  /*5d00*/  R2UR UR6, R57 ;  /* 0x00000000390672ca */ /* 0x000fe400000e0000 */
[----:B------:R-:W-:Y:S02]  /*5d10*/  R2UR UR5, R66 ;  /* 0x00000000420572ca */ /* 0x000fe400000e0000 */
[----:B------:R-:W-:Y:S02]  /*5d20*/  R2UR UR4, R65 ;  /* 0x00000000410472ca */ /* 0x000fe400000e0000 */
[----:B------:R-:W-:Y:S02]  /*5d30*/  ISETP.NE.U32.AND P4, PT, R50, RZ, PT ;  /* 0x000000ff3200720c */ /* 0x000fe40003f85070 */
[----:B------:R-:W-:Y:S02]  /*5d40*/  ISETP.NE.U32.AND P2, PT, RZ, UR60, PT ;  /* 0x0000003cff007c0c */ /* 0x000fe4000bf45070 */
[----:B------:R-:W-:Y:S02]  /*5d50*/  ISETP.NE.AND.EX P4, PT, R51, RZ, PT, P4 ;  /* 0x000000ff3300720c */ /* 0x000fe40003f85340 */
[----:B------:R-:W-:Y:S01]  /*5d60*/  ISETP.NE.AND.EX P2, PT, RZ, UR61, PT, P2 ;  /* 0x0000003dff007c0c */ /* 0x000fe2000bf45320 */
[----:B------:R-:W-:Y:S02]  /*5d70*/  UISETP.NE.AND UP2, UPT, UR6, URZ, UPT ;  /* 0x000000ff0600728c */ /* 0x000fe4000bf45270 */
[----:B------:R-:W-:Y:S04]  /*5d80*/  UISETP.NE.U32.AND UP0, UPT, UR5, URZ, UPT ;  /* 0x000000ff0500728c */ /* 0x000fe8000bf05070 */
[----:B------:R-:W-:Y:S01]  /*5d90*/  UISETP.NE.AND.EX UP1, UPT, UR4, URZ, UPT, UP0 ;  /* 0x000000ff0400728c */ /* 0x000fe2000bf25300 */
[----:B------:R-:W-:Y:S01]  /*5da0*/  PLOP3.LUT P1, PT, PT, PT, UP2, 0x80, 0x8 ;  /* 0x000000000008781c */ /* 0x000fe20003f2f028 */
[----:B------:R-:W-:Y:S03]  /*5db0*/  UPLOP3.LUT UP0, UPT, UPT, UPT, UPT, 0x40, 0x4 ;  /* 0x000000000004789c */ /* 0x000fe60003f0e870 */
[----:B------:R-:W-:Y:S06]  /*5dc0*/  @UP2 UPLOP3.LUT UP0, UPT, UPT, UPT, UP1, 0x80, 0x8 ;  /* 0x000000000008289c */ /* 0x000fec0003f0f010 */
[----:B------:R-:W-:Y:S01]  /*5dd0*/  PLOP3.LUT P0, PT, PT, PT, UP0, 0x80, 0x8 ;  /* 0x000000000008781c */ /* 0x000fe20003f0f008 */
[----:B------:R-:W-:Y:S01]  /*5de0*/  @!UPT UIADD3 URZ, UPT, UPT, URZ, URZ, URZ ;  /* 0x000000fffffff290 */ /* 0x000fe2000fffe0ff */
[----:B------:R-:W-:Y:S11]  /*5df0*/  BRA.U !UP1, `(.L_x_91) ;  /* 0x0000000109407547 */ /* 0x000ff6000b800000 */
[----:B------:R-:W-:Y:S01]  /*5e00*/  UISETP.NE.U32.AND UP0, UPT, UR60, URZ, UPT ;  /* 0x000000ff3c00728c */ /* 0x000fe2000bf05070 */
[----:B------:R-:W-:Y:S01]  /*5e10*/  R2UR UR6, R66 ;  /* 0x00000000420672ca */ /* 0x000fe200000e0000 */
[----:B------:R-:W1:Y:S01]  /*5e20*/  LDCU.64 UR8, c[0x0][0x358] ;  /* 0x00006b00ff0877ac */ /* 0x000e620008000a00 */
[----:B------:R-:W-:Y:S02]  /*5e30*/  HFMA2 R53, -RZ, RZ, 0, 5.9604644775390625e-08 ;  /* 0x00000001ff357431 */ /* 0x000fe400000001ff */
[----:B------:R-:W-:Y:S01]  /*5e40*/  IMAD.MOV.U32 R0, RZ, RZ, 0x1 ;  /* 0x00000001ff007424 */ /* 0x000fe200078e00ff */
[----:B------:R-:W-:Y:S06]  /*5e50*/  UISETP.NE.AND.EX UP0, UPT, UR61, URZ, UPT, UP0 ;  /* 0x000000ff3d00728c */ /* 0x000fec000bf05300 */
[----:B------:R-:W-:Y:S05]  /*5e60*/  PLOP3.LUT P3, PT, PT, PT, UP0, 0x80, 0x8 ;  /* 0x000000000008781c */ /* 0x000fea0003f6f008 */
[----:B------:R-:W2:Y:S01]  /*5e70*/  @UP0 LDCU.64 UR4, c[0x0][0x888] ;  /* 0x00011100ff0407ac */ /* 0x000ea20008000a00 */
[----:B------:R-:W-:Y:S07]  /*5e80*/  @UP0 UIMAD UR6, UR36, UR6, URZ ;  /* 0x00000006240602a4 */ /* 0x000fee000f8e02ff */
[----:B------:R-:W-:Y:S01]  /*5e90*/  @!P3 PRMT R53, R0, 0x7610, R53 ;  /* 0x000076100035b816 */ /* 0x000fe20000000035 */
[----:B--2---:R-:W-:Y:S06]  /*5ea0*/  @UP0 UIMAD.WIDE UR4, UR6, 0x4, UR4 ;  /* 0x00000004060408a5 */ /* 0x004fec000f8e0204 */
[----:B-----5:R-:W-:Y:S02]  /*5eb0*/  IMAD.U32 R26, RZ, RZ, UR4 ;  /* 0x00000004ff1a7e24 */ /* 0x020fe4000f8e00ff */
[----:B------:R-:W-:Y:S03]  /*5ec0*/  IMAD.U32 R27, RZ, RZ, UR5 ;  /* 0x00000005ff1b7e24 */ /* 0x000fe6000f8e00ff */
[----:B------:R-:W2:Y:S02]  /*5ed0*/  @!UP0 LDCU UR4, c[0x0][0x880] ;  /* 0x00011000ff0487ac */ /* 0x000ea40008000800 */
[----:B-1----:R1:W5:Y:S02]  /*5ee0*/  @P3 LDG.E R26, desc[UR8][R26.64] ;  /* 0x000000081a1a3981 */ /* 0x002364000c1e1900 */
[----:B-12---:R-:W-:Y:S02]  /*5ef0*/  @!P3 MOV R26, UR4 ;  /* 0x00000004001abc02 */ /* 0x006fe40008000f00 */
.L_x_91:
[----:B------:R-:W-:Y:S05]  /*5f00*/  @!P4 BRA `(.L_x_92) ;  /* 0x000000000024c947 */ /* 0x000fea0003800000 */
[----:B------:R-:W-:Y:S01]  /*5f10*/  ISETP.NE.U32.AND P3, PT, R48, RZ, PT ;  /* 0x000000ff3000720c */ /* 0x000fe20003f65070 */
[----:B------:R-:W1:Y:S03]  /*5f20*/  LDCU.64 UR4, c[0x0][0x358] ;  /* 0x00006b00ff0477ac */ /* 0x000e660008000a00 */
[----:B------:R-:W-:Y:S11]  /*5f30*/  ISETP.NE.AND.EX P3, PT, R49, RZ, PT, P3 ;  /* 0x000000ff3100720c */ /* 0x000ff60003f65330 */
[----:B------:R-:W-:Y:S02]  /*5f40*/  @!UPT UIADD3 URZ, UPT, UPT, URZ, URZ, URZ ;  /* 0x000000fffffff290 */ /* 0x000fe4000fffe0ff */
[----:B------:R-:W2:Y:S01]  /*5f50*/  @P3 LDC.64 R2, c[0x0][0x8a8] ;  /* 0x00022a00ff023b82 */ /* 0x000ea20000000a00 */
[----:B------:R-:W-:Y:S04]  /*5f60*/  @P3 IMAD R0, R50, UR36, RZ ;  /* 0x0000002432003c24 */ /* 0x000fe8000f8e02ff */
[----:B--2---:R-:W-:Y:S05]  /*5f70*/  @P3 IMAD.WIDE R2, R0, 0x4, R2 ;  /* 0x0000000400023825 */ /* 0x004fea00078e0202 */
[----:B-1---5:R1:W5:Y:S02]  /*5f80*/  @P3 LDG.E R24, desc[UR4][R2.64] ;  /* 0x0000000402183981 */ /* 0x022364000c1e1900 */
[----:B-1----:R-:W2:Y:S02]  /*5f90*/  @!P3 LDC R24, c[0x0][0x8a0] ;  /* 0x00022800ff18bb82 */ /* 0x002ea40000000800 */
.L_x_92:
[----:B-----5:R-:W-:Y:S01]  /*5fa0*/  FSETP.NEU.AND P3, PT, R26, RZ, PT ;  /* 0x000000ff1a00720b */ /* 0x020fe20003f6d000 */
[----:B------:R-:W-:Y:S01]  /*5fb0*/  IMAD.U32 R2, RZ, RZ, UR46 ;  /* 0x0000002eff027e24 */ /* 0x000fe2000f8e00ff */
[----:B------:R-:W-:Y:S01]  /*5fc0*/  SEL R5, RZ, 0xffffffff, P2 ;  /* 0xffffffffff057807 */ /* 0x000fe20001000000 */
[----:B------:R-:W-:Y:S01]  /*5fd0*/  ULOP3.LUT UR4, UR55, 0x1, URZ, 0x3c, !UPT ;  /* 0x0000000137047892 */ /* 0x000fe2000f8e3cff */
[----:B------:R-:W-:Y:S01]  /*5fe0*/  @P1 LOP3.LUT P2, RZ, R53, 0xff, RZ, 0xc0, !PT ;  /* 0x000000ff35ff1812 */ /* 0x000fe2000784c0ff */
[----:B------:R-:W-:Y:S01]  /*5ff0*/  BSSY B1, `(.L_x_93) ;  /* 0x000004b000017945 */ /* 0x000fe20003800000 */
[----:B------:R-:W-:Y:S01]  /*6000*/  @P1 SEL R0, RZ, 0xffffffff, P3 ;  /* 0xffffffffff001807 */ /* 0x000fe20001800000 */
[----:B------:R-:W-:Y:S01]  /*6010*/  IMAD.MOV.U32 R76, RZ, RZ, 0x1 ;  /* 0x00000001ff4c7424 */ /* 0x000fe200078e00ff */
[----:B------:R-:W-:Y:S01]  /*6020*/  LEA R2, R2, UR44, 0x3 ;  /* 0x0000002c02027c11 */ /* 0x000fe2000f8e18ff */
[----:B------:R-:W-:Y:S01]  /*6030*/  IMAD.U32 R74, RZ, RZ, UR4 ;  /* 0x00000004ff4a7e24 */ /* 0x000fe2000f8e00ff */
[----:B------:R-:W-:Y:S01]  /*6040*/  @P0 SEL R0, R5, R0, !P2 ;  /* 0x0000000005000207 */ /* 0x000fe20005000000 */
[----:B------:R-:W-:Y:S01]  /*6050*/  IMAD.U32 R75, RZ, RZ, UR46 ;  /* 0x0000002eff4b7e24 */ /* 0x000fe2000f8e00ff */
[----:B------:R-:W-:Y:S02]  /*6060*/  LEA R71, R22, UR44, 0x3 ;  /* 0x0000002c16477c11 */ /* 0x000fe4000f8e18ff */
[----:B------:R-:W-:Y:S02]  /*6070*/  CS2R R38, SRZ ;  /* 0x0000000000267805 */ /* 0x000fe4000001ff00 */
[----:B------:R-:W-:Y:S02]  /*6080*/  @P1 LOP3.LUT R0, R0, 0x1, RZ, 0xc0, !PT ;  /* 0x0000000100001812 */ /* 0x000fe400078ec0ff */
[----:B------:R-:W-:Y:S02]  /*6090*/  CS2R R36, SRZ ;  /* 0x0000000000247805 */ /* 0x000fe4000001ff00 */
[----:B------:R-:W-:Y:S02]  /*60a0*/  SHF.L.U32 R3, R61, 0x1f, RZ ;  /* 0x0000001f3d037819 */ /* 0x000fe400000006ff */
[----:B------:R-:W-:Y:S02]  /*60b0*/  CS2R R34, SRZ ;  /* 0x0000000000227805 */ /* 0x000fe4000001ff00 */
[----:B------:R-:W-:Y:S02]  /*60c0*/  ISETP.NE.U32.OR P5, PT, R0, 0x1, !P1 ;  /* 0x000000010000780c */ /* 0x000fe40004fa5470 */
[----:B------:R-:W-:Y:S02]  /*60d0*/  CS2R R32, SRZ ;  /* 0x0000000000207805 */ /* 0x000fe4000001ff00 */
[----:B------:R-:W-:Y:S02]  /*60e0*/  PLOP3.LUT P2, PT, PT, PT, UP1, 0x80, 0x8 ;  /* 0x000000000008781c */ /* 0x000fe40003f4f018 */
[----:B------:R-:W-:Y:S02]  /*60f0*/  CS2R R42, SRZ ;  /* 0x00000000002a7805 */ /* 0x000fe4000001ff00 */
[----:B------:R-:W-:Y:S02]  /*6100*/  LEA.HI R25, R22, R22, RZ, 0x1 ;  /* 0x0000001616197211 */ /* 0x000fe400078f08ff */
[----:B------:R-:W-:Y:S02]  /*6110*/  CS2R R40, SRZ ;  /* 0x0000000000287805 */ /* 0x000fe4000001ff00 */
[----:B------:R-:W-:Y:S02]  /*6120*/  LOP3.LUT P4, R58, R53, 0xff, RZ, 0xc0, !PT ;  /* 0x000000ff353a7812 */ /* 0x000fe4000788c0ff */
[----:B------:R-:W-:Y:S02]  /*6130*/  CS2R R46, SRZ ;  /* 0x00000000002e7805 */ /* 0x000fe4000001ff00 */
[----:B------:R-:W-:Y:S02]  /*6140*/  SEL R4, RZ, 0xffffffff, P3 ;  /* 0xffffffffff047807 */ /* 0x000fe40001800000 */
[----:B------:R-:W-:Y:S02]  /*6150*/  CS2R R44, SRZ ;  /* 0x00000000002c7805 */ /* 0x000fe4000001ff00 */
[----:B------:R-:W-:Y:S02]  /*6160*/  P2R R70, PR, RZ, 0x20 ;  /* 0x00000020ff467803 */ /* 0x000fe40000000000 */
[----:B------:R-:W-:Y:S02]  /*6170*/  @P5 SHF.L.U32 R0, R74, 0x1f, RZ ;  /* 0x0000001f4a005819 */ /* 0x000fe400000006ff */
[----:B------:R-:W-:Y:S02]  /*6180*/  @P2 SEL R4, R5, R4, !P4 ;  /* 0x0000000405042207 */ /* 0x000fe40006000000 */
[----:B------:R1:W3:Y:S02]  /*6190*/  @P5 SYNCS.PHASECHK.TRANS64.TRYWAIT P1, [R2+URZ+0x40], R0 ;  /* 0x00004000020055a7 */ /* 0x0002e400080211ff */
[----:B------:R-:W-:Y:S04]  /*61a0*/  LOP3.LUT R4, R4, 0x1, RZ, 0xc0, !PT ;  /* 0x0000000104047812 */ /* 0x000fe800078ec0ff */
[----:B------:R-:W-:Y:S04]  /*61b0*/  ISETP.NE.U32.AND P2, PT, R4, 0x1, PT ;  /* 0x000000010400780c */ /* 0x000fe80003f45070 */
[----:B------:R-:W-:Y:S01]  /*61c0*/  P2R R77, PR, RZ, 0x4 ;  /* 0x00000004ff4d7803 */ /* 0x000fe20000000000 */
[----:B------:R4:W2:Y:S01]  /*61d0*/  SYNCS.PHASECHK.TRANS64.TRYWAIT P0, [R71+URZ+0xa0], R3 ;  /* 0x0000a003470075a7 */ /* 0x0008a200080011ff */
[C---:B-1----:R-:W-:Y:S01]  /*61e0*/  IMAD.SHL.U32 R0, R25.reuse, 0x20, RZ ;  /* 0x0000002019007824 */ /* 0x042fe200078e00ff */
[----:B------:R-:W-:Y:S04]  /*61f0*/  LOP3.LUT R25, R25, 0xffe, RZ, 0xc0, !PT ;  /* 0x00000ffe19197812 */ /* 0x000fe800078ec0ff */
[----:B------:R-:W-:Y:S01]  /*6200*/  LOP3.LUT R0, R0, 0xffffffc0, RZ, 0xc0, !PT ;  /* 0xffffffc000007812 */ /* 0x000fe200078ec0ff */
[----:B------:R-:W-:Y:S04]  /*6210*/  IMAD.IADD R25, R22, 0x1, -R25 ;  /* 0x0000000116197824 */ /* 0x000fe800078e0a19 */
[----:B------:R-:W-:Y:S04]  /*6220*/  IMAD.IADD R0, R23, 0x1, R0 ;  /* 0x0000000117007824 */ /* 0x000fe800078e0200 */
[----:B------:R-:W-:Y:S01]  /*6230*/  IMAD R25, R25, 0x100000, R0 ;  /* 0x0010000019197824 */ /* 0x000fe200078e0200 */
[----:B---3--:R-:W-:Y:S01]  /*6240*/  @P5 SEL R76, RZ, 0x1, !P1 ;  /* 0x00000001ff4c5807 */ /* 0x008fe20004800000 */
[----:B----4-:R-:W-:Y:S06]  /*6250*/  @!P5 BRA `(.L_x_94) ;  /* 0x000000000090d947 */ /* 0x010fec0003800000 */
[----:B------:R-:W-:Y:S01]  /*6260*/  HFMA2 R43, -RZ, RZ, 0, 0 ;  /* 0x00000000ff2b7431 */ /* 0x000fe200000001ff */
[----:B------:R-:W-:Y:S01]  /*6270*/  ISETP.NE.AND P1, PT, R76, RZ, PT ;  /* 0x000000ff4c00720c */ /* 0x000fe20003f25270 */
[----:B------:R-:W-:Y:S01]  /*6280*/  IMAD.U32 R5, RZ, RZ, UR46 ;  /* 0x0000002eff057e24 */ /* 0x000fe2000f8e00ff */
[----:B------:R-:W-:Y:S11]  /*6290*/  BSSY B0, `(.L_x_95) ;  /* 0x0000005000007945 */ /* 0x000ff60003800000 */
[----:B------:R-:W-:Y:S05]  /*62a0*/  @P1 BRA `(.L_x_96) ;  /* 0x00000000000c1947 */ /* 0x000fea0003800000 */
[----:B------:R-:W-:Y:S04]  /*62b0*/  SHF.L.U32 R0, R74, 0x1f, RZ ;  /* 0x0000001f4a007819 */ /* 0x000fe800000006ff */
[----:B------:R-:W1:Y:S02]  /*62c0*/  SYNCS.PHASECHK.TRANS64.TRYWAIT P1, [R2+URZ+0x40], R0 ;  /* 0x00004000020075a7 */ /* 0x000e6400080211ff */
[----:B-1----:R-:W-:Y:S05]  /*62d0*/  @!P1 BRA `(.L_x_97) ;  /* 0x0000002000509947 */ /* 0x002fea0003800000 */
.L_x_96:
[----:B------:R-:W-:Y:S05]  /*62e0*/  BSYNC B0 ;  /* 0x0000000000007941 */ /* 0x000fea0003800000 */
.L_x_95:
[----:B------:R-:W-:Y:S01]  /*62f0*/  ISETP.NE.AND P1, PT, R77, RZ, PT ;  /* 0x000000ff4d00720c */ /* 0x000fe20003f25270 */
[----:B------:R-:W-:Y:S01]  /*6300*/  IMAD.MOV.U32 R42, RZ, RZ, RZ ;  /* 0x000000ffff2a7224 */ /* 0x000fe200078e00ff */
[----:B------:R-:W-:Y:S02]  /*6310*/  CS2R R40, SRZ ;  /* 0x0000000000287805 */ /* 0x000fe4000001ff00 */
[----:B------:R-:W-:Y:S02]  /*6320*/  CS2R R46, SRZ ;  /* 0x00000000002e7805 */ /* 0x000fe4000001ff00 */
[----:B------:R-:W-:Y:S02]  /*6330*/  CS2R R44, SRZ ;  /* 0x00000000002c7805 */ /* 0x000fe4000001ff00 */
[----:B------:R-:W-:Y:S02]  /*6340*/  CS2R R34, SRZ ;  /* 0x0000000000227805 */ /* 0x000fe4000001ff00 */
[----:B------:R-:W-:Y:S02]  /*6350*/  CS2R R32, SRZ ;  /* 0x0000000000207805 */ /* 0x000fe4000001ff00 */
[----:B------:R-:W-:Y:S02]  /*6360*/  CS2R R38, SRZ ;  /* 0x0000000000267805 */ /* 0x000fe4000001ff00 */
[----:B------:R-:W-:Y:S01]  /*6370*/  CS2R R36, SRZ ;  /* 0x0000000000247805 */ /* 0x000fe2000001ff00 */
[----:B------:R-:W-:Y:S01]  /*6380*/  @P1 IMAD R5, R5, 0x800, R52 ;  /* 0x0000080005051824 */ /* 0x000fe200078e0234 */
[----:B------:R-:W-:Y:S05]  /*6390*/  @P1 WARPSYNC.ALL ;  /* 0x0000000000001948 */ /* 0x000fea0003800000 */
[----:B------:R-:W-:Y:S01]  /*63a0*/  @P1 LEA R5, R5, UR44, 0x2 ;  /* 0x0000002c05051c11 */ /* 0x000fe2000f8e10ff */
[----:B------:R-:W-:Y:S04]  /*63b0*/  UIADD3 UR4, UPT, UPT, UR46, 0x1, URZ ;  /* 0x000000012e047890 */ /* 0x000fe8000fffe0ff */
[----:B------:R3:W4:Y:S01]  /*63c0*/  @P1 LDSM.16.M88.4 R44, [R5+0x400] ;  /* 0x00040000052c183b */ /* 0x0007220000000200 */
[----:B------:R-:W-:Y:S01]  /*63d0*/  @P1 VIADD R4, R5, 0x400 ;  /* 0x0000040005041836 */ /* 0x000fe20000000000 */
[----:B------:R-:W-:Y:S01]  /*63e0*/  UISETP.NE.AND UP0, UPT, UR4, 0x3, UPT ;  /* 0x000000030400788c */ /* 0x000fe2000bf05270 */
[C-C-:B-1----:R-:W-:Y:S02]  /*63f0*/  @P1 IMAD R2, R63.reuse, 0x4, R5.reuse ;  /* 0x000000043f021824 */ /* 0x142fe400078e0205 */
[C---:B------:R-:W-:Y:S01]  /*6400*/  @P1 IMAD R4, R62.reuse, 0x4, R4 ;  /* 0x000000043e041824 */ /* 0x040fe200078e0204 */
[----:B------:R-:W-:Y:S01]  /*6410*/  USEL UR5, URZ, 0x1, UP0 ;  /* 0x00000001ff057887 */ /* 0x000fe20008000000 */
[----:B------:R-:W-:Y:S01]  /*6420*/  @P1 IMAD R0, R62, 0x4, R5 ;  /* 0x000000043e001824 */ /* 0x000fe200078e0205 */
[----:B------:R3:W1:Y:S01]  /*6430*/  @P1 LDSM.16.M88.4 R40, [R2+0x400] ;  /* 0x000400000228183b */ /* 0x0006620000000200 */
[----:B------:R-:W-:Y:S01]  /*6440*/  @P1 IMAD R4, R63, 0x4, R4 ;  /* 0x000000043f041824 */ /* 0x000fe200078e0204 */
[----:B------:R-:W-:Y:S02]  /*6450*/  USEL UR4, UR4, URZ, UP0 ;  /* 0x000000ff04047287 */ /* 0x000fe40008000000 */
[----:B------:R3:W1:Y:S01]  /*6460*/  @P1 LDSM.16.M88.4 R32, [R0+0x400] ;  /* 0x000400000020183b */ /* 0x0006620000000200 */
[----:B------:R-:W-:Y:S03]  /*6470*/  LOP3.LUT R74, R74, UR5, RZ, 0x3c, !PT ;  /* 0x000000054a4a7c12 */ /* 0x000fe6000f8e3cff */
[----:B------:R3:W1:Y:S01]  /*6480*/  @P1 LDSM.16.M88.4 R36, [R4] ;  /* 0x000000000424183b */ /* 0x0006620000000200 */
[----:B------:R-:W-:Y:S03]  /*6490*/  IMAD.U32 R75, RZ, RZ, UR4 ;  /* 0x00000004ff4b7e24 */ /* 0x000fe6000f8e00ff */
.L_x_94:
[----:B------:R-:W-:Y:S05]  /*64a0*/  BSYNC B1 ;  /* 0x0000000000017941 */ /* 0x000fea0003800000 */
.L_x_93:
[----:B---3--:R-:W-:Y:S04]  /*64b0*/  SHF.R.U32.HI R0, RZ, 0x15, R25 ;  /* 0x00000015ff007819 */ /* 0x008fe80000011619 */
[----:B------:R-:W-:Y:S01]  /*64c0*/  LOP3.LUT P1, RZ, R0, 0x3, R54, 0x48, !PT ;  /* 0x0000000300ff7812 */ /* 0x000fe20007824836 */
[----:B------:R-:W-:Y:S01]  /*64d0*/  @!UPT UIADD3 URZ, UPT, UPT, URZ, URZ, URZ ;  /* 0x000000fffffff290 */ /* 0x000fe2000fffe0ff */
[----:B--2---:R-:W-:Y:S11]  /*64e0*/  @P0 BRA `(.L_x_98) ;  /* 0x0000000000080947 */ /* 0x004ff60003800000 */
[----:B------:R-:W2:Y:S02]  /*64f0*/  SYNCS.PHASECHK.TRANS64.TRYWAIT P0, [R71+URZ+0xa0], R3 ;  /* 0x0000a003470075a7 */ /* 0x000ea400080011ff */
[----:B--2---:R-:W-:Y:S05]  /*6500*/  @!P0 BRA `(.L_x_99) ;  /* 0x0000001c00d88947 */ /* 0x004fea0003800000 */
.L_x_98:
[----:B------:R-:W-:Y:S05]  /*6510*/  @!P1 BRA `(.L_x_100) ;  /* 0x0000000000409947 */ /* 0x000fea0003800000 */
[----:B------:R-:W3:Y:S01]  /*6520*/  LDCU.64 UR8, c[0x4][0x70] ;  /* 0x01000e00ff0877ac */ /* 0x000ee20008000a00 */
[----:B--2---:R-:W-:Y:S01]  /*6530*/  MOV R3, 0x0 ;  /* 0x0000000000037802 */ /* 0x004fe20000000f00 */
[----:B------:R-:W-:Y:S02]  /*6540*/  HFMA2 R12, -RZ, RZ, 0, 5.9604644775390625e-08 ;  /* 0x00000001ff0c7431 */ /* 0x000fe400000001ff */
[----:B------:R-:W-:Y:S02]  /*6550*/  IMAD.MOV.U32 R8, RZ, RZ, 0x192 ;  /* 0x00000192ff087424 */ /* 0x000fe400078e00ff */
[----:B------:R-:W-:Y:S01]  /*6560*/  IMAD.MOV.U32 R13, RZ, RZ, RZ ;  /* 0x000000ffff0d7224 */ /* 0x000fe200078e00ff */
[----:B------:R-:W2:Y:S01]  /*6570*/  LDCU.64 UR6, c[0x4][0x78] ;  /* 0x01000f00ff0677ac */ /* 0x000ea20008000a00 */
[----:B------:R-:W1:Y:S01]  /*6580*/  LDC.64 R2, c[0x4][R3] ;  /* 0x0100000003027b82 */ /* 0x000e620000000a00 */
[----:B------:R-:W5:Y:S01]  /*6590*/  LDCU.64 UR4, c[0x4][0x10] ;  /* 0x01000200ff0477ac */ /* 0x000f620008000a00 */
[----:B---3--:R-:W-:Y:S01]  /*65a0*/  MOV R5, UR9 ;  /* 0x0000000900057c02 */ /* 0x008fe20008000f00 */
[----:B------:R-:W-:Y:S01]  /*65b0*/  IMAD.U32 R4, RZ, RZ, UR8 ;  /* 0x00000008ff047e24 */ /* 0x000fe2000f8e00ff */
[----:B--2---:R-:W-:Y:S01]  /*65c0*/  MOV R7, UR7 ;  /* 0x0000000700077c02 */ /* 0x004fe20008000f00 */
[----:B------:R-:W-:Y:S01]  /*65d0*/  IMAD.U32 R6, RZ, RZ, UR6 ;  /* 0x00000006ff067e24 */ /* 0x000fe2000f8e00ff */
[----:B-----5:R-:W-:Y:S01]  /*65e0*/  MOV R11, UR5 ;  /* 0x00000005000b7c02 */ /* 0x020fe20008000f00 */
[----:B------:R-:W-:Y:S02]  /*65f0*/  IMAD.U32 R10, RZ, RZ, UR4 ;  /* 0x00000004ff0a7e24 */ /* 0x000fe4000f8e00ff */
[----:B------:R-:W-:Y:S07]  /*6600*/  LEPC R20, `(.L_x_100) ;  /* 0x000000001014794e */ /* 0x000fee0000000000 */
[----:B-1--4-:R-:W-:Y:S05]  /*6610*/  CALL.ABS.NOINC R2 ;  /* 0x0000000002007343 */ /* 0x012fea0003c00000 */
.L_x_100:
[----:B----4-:R-:W-:Y:S01]  /*6620*/  LOP3.LUT R20, R44, 0xffffe000, RZ, 0xc0, !PT ;  /* 0xffffe0002c147812 */ /* 0x010fe200078ec0ff */
[----:B------:R-:W-:Y:S05]  /*6630*/  WARPSYNC.ALL ;  /* 0x0000000000007948 */ /* 0x000fea0003800000 */
[----:B------:R-:W-:Y:S01]  /*6640*/  R2UR UR4, R25 ;  /* 0x00000000190472ca */ /* 0x000fe200000e0000 */
[----:B------:R-:W-:Y:S01]  /*6650*/  IMAD.SHL.U32 R73, R63, 0x4, RZ ;  /* 0x000000043f497824 */ /* 0x000fe200078e00ff */
[----:B------:R-:W-:Y:S01]  /*6660*/  LOP3.LUT R21, R45, 0xffffe000, RZ, 0xc0, !PT ;  /* 0xffffe0002d157812 */ /* 0x000fe200078ec0ff */
[----:B------:R-:W-:Y:S01]  /*6670*/  IMAD.SHL.U32 R72, R62, 0x4, RZ ;  /* 0x000000043e487824 */ /* 0x000fe200078e00ff */
[----:B------:R-:W-:Y:S01]  /*6680*/  LOP3.LUT R27, R46, 0xffffe000, RZ, 0xc0, !PT ;  /* 0xffffe0002e1b7812 */ /* 0x000fe200078ec0ff */
[----:B------:R-:W-:Y:S01]  /*6690*/  BSSY.RECONVERGENT B0, `(.L_x_101) ;  /* 0x000005a000007945 */ /* 0x000fe20003800200 */
[----:B------:R-:W-:Y:S07]  /*66a0*/  ISETP.NE.AND P0, PT, R64, RZ, PT ;  /* 0x000000ff4000720c */ /* 0x000fee0003f05270 */
[----:B------:R-:W3:Y:S02]  /*66b0*/  LDTM.16dp128bit.x8 R4, tmem[UR4] ;  /* 0x00000004000479ee */ /* 0x000ee40008180000 */
[C---:B---3--:R-:W-:Y:S01]  /*66c0*/  FMUL R0, R24.reuse, R4 ;  /* 0x0000000418007220 */ /* 0x048fe20000400000 */
[C---:B------:R-:W-:Y:S01]  /*66d0*/  FMUL R2, R24.reuse, R5 ;  /* 0x0000000518027220 */ /* 0x040fe20000400000 */
[C---:B--2---:R-:W-:Y:S01]  /*66e0*/  FMUL R3, R24.reuse, R6 ;  /* 0x0000000618037220 */ /* 0x044fe20000400000 */
[----:B------:R-:W-:Y:S01]  /*66f0*/  FMUL R7, R24, R7 ;  /* 0x0000000718077220 */ /* 0x000fe20000400000 */
[C---:B------:R-:W-:Y:S01]  /*6700*/  FFMA R28, R26.reuse, R20, R0 ;  /* 0x000000141a1c7223 */ /* 0x040fe20000000000 */
[----:B------:R-:W-:Y:S01]  /*6710*/  LOP3.LUT R0, R47, 0xffffe000, RZ, 0xc0, !PT ;  /* 0xffffe0002f007812 */ /* 0x000fe200078ec0ff */
[----:B------:R-:W-:Y:S01]  /*6720*/  FFMA R29, R26, R21, R2 ;  /* 0x000000151a1d7223 */ /* 0x000fe20000000002 */
[----:B-1----:R-:W-:Y:S01]  /*6730*/  LOP3.LUT R2, R40, 0xffffe000, RZ, 0xc0, !PT ;  /* 0xffffe00028027812 */ /* 0x002fe200078ec0ff */
[C---:B------:R-:W-:Y:S01]  /*6740*/  FFMA R30, R26.reuse, R27, R3 ;  /* 0x0000001b1a1e7223 */ /* 0x040fe20000000003 */
[----:B------:R-:W-:Y:S01]  /*6750*/  LOP3.LUT R3, R41, 0xffffe000, RZ, 0xc0, !PT ;  /* 0xffffe00029037812 */ /* 0x000fe200078ec0ff */
[----:B------:R-:W-:Y:S01]  /*6760*/  FFMA R31, R26, R0, R7 ;  /* 0x000000001a1f7223 */ /* 0x000fe20000000007 */
[----:B------:R-:W-:Y:S01]  /*6770*/  LOP3.LUT R0, R42, 0xffffe000, RZ, 0xc0, !PT ;  /* 0xffffe0002a007812 */ /* 0x000fe200078ec0ff */
[C---:B------:R-:W-:Y:S01]  /*6780*/  FMUL R4, R24.reuse, R8 ;  /* 0x0000000818047220 */ /* 0x040fe20000400000 */
[----:B------:R-:W-:Y:S01]  /*6790*/  LOP3.LUT R7, R43, 0xffffe000, RZ, 0xc0, !PT ;  /* 0xffffe0002b077812 */ /* 0x000fe200078ec0ff */
[C---:B------:R-:W-:Y:S01]  /*67a0*/  FMUL R5, R24.reuse, R9 ;  /* 0x0000000918057220 */ /* 0x040fe20000400000 */
[----:B------:R-:W-:Y:S01]  /*67b0*/  F2FP.TF32.F32.PACK_B R28, R28 ;  /* 0x0000001cff1c723e */ /* 0x000fe200024050ff */
[----:B------:R-:W-:Y:S01]  /*67c0*/  FMUL R6, R24, R10 ;  /* 0x0000000a18067220 */ /* 0x000fe20000400000 */
[----:B------:R-:W-:Y:S01]  /*67d0*/  F2FP.TF32.F32.PACK_B R29, R29 ;  /* 0x0000001dff1d723e */ /* 0x000fe200024050ff */
[----:B------:R-:W-:Y:S01]  /*67e0*/  FFMA R4, R26, R2, R4 ;  /* 0x000000021a047223 */ /* 0x000fe20000000004 */
[----:B------:R-:W-:Y:S01]  /*67f0*/  LOP3.LUT R2, R32, 0xffffe000, RZ, 0xc0, !PT ;  /* 0xffffe00020027812 */ /* 0x000fe200078ec0ff */
[----:B------:R-:W-:Y:S01]  /*6800*/  FFMA R5, R26, R3, R5 ;  /* 0x000000031a057223 */ /* 0x000fe20000000005 */
[----:B------:R-:W-:Y:S01]  /*6810*/  LOP3.LUT R3, R34, 0xffffe000, RZ, 0xc0, !PT ;  /* 0xffffe00022037812 */ /* 0x000fe200078ec0ff */
[----:B------:R-:W-:Y:S01]  /*6820*/  FMUL R11, R24, R11 ;  /* 0x0000000b180b7220 */ /* 0x000fe20000400000 */
[----:B------:R-:W-:Y:S01]  /*6830*/  F2FP.TF32.F32.PACK_B R30, R30 ;  /* 0x0000001eff1e723e */ /* 0x000fe200024050ff */
[----:B------:R-:W-:Y:S01]  /*6840*/  FFMA R6, R26, R0, R6 ;  /* 0x000000001a067223 */ /* 0x000fe20000000006 */
[----:B------:R-:W-:Y:S01]  /*6850*/  LOP3.LUT R0, R33, 0xffffe000, RZ, 0xc0, !PT ;  /* 0xffffe00021007812 */ /* 0x000fe200078ec0ff */
[C---:B------:R-:W-:Y:S01]  /*6860*/  FMUL R8, R24.reuse, R12 ;  /* 0x0000000c18087220 */ /* 0x040fe20000400000 */
[----:B------:R-:W-:Y:S01]  /*6870*/  F2FP.TF32.F32.PACK_B R31, R31 ;  /* 0x0000001fff1f723e */ /* 0x000fe200024050ff */
[----:B------:R-:W-:Y:S01]  /*6880*/  FMUL R9, R24, R13 ;  /* 0x0000000d18097220 */ /* 0x000fe20000400000 */
[----:B------:R-:W-:Y:S01]  /*6890*/  F2FP.TF32.F32.PACK_B R4, R4 ;  /* 0x00000004ff04723e */ /* 0x000fe200024050ff */
[----:B------:R-:W-:Y:S01]  /*68a0*/  FFMA R7, R26, R7, R11 ;  /* 0x000000071a077223 */ /* 0x000fe2000000000b */
[----:B------:R-:W-:Y:S01]  /*68b0*/  F2FP.TF32.F32.PACK_B R5, R5 ;  /* 0x00000005ff05723e */ /* 0x000fe200024050ff */
[----:B------:R-:W-:Y:S01]  /*68c0*/  FMUL R10, R24, R14 ;  /* 0x0000000e180a7220 */ /* 0x000fe20000400000 */
[----:B------:R-:W-:Y:S01]  /*68d0*/  F2FP.TF32.F32.PACK_B R6, R6 ;  /* 0x00000006ff06723e */ /* 0x000fe200024050ff */
[----:B------:R-:W-:Y:S01]  /*68e0*/  FFMA R8, R26, R2, R8 ;  /* 0x000000021a087223 */ /* 0x000fe20000000008 */
[----:B------:R-:W-:Y:S01]  /*68f0*/  LOP3.LUT R2, R35, 0xffffe000, RZ, 0xc0, !PT ;  /* 0xffffe00023027812 */ /* 0x000fe200078ec0ff */
[----:B------:R-:W-:Y:S01]  /*6900*/  FMUL R12, R24, R16 ;  /* 0x00000010180c7220 */ /* 0x000fe20000400000 */
[----:B------:R-:W-:Y:S01]  /*6910*/  LOP3.LUT R16, R36, 0xffffe000, RZ, 0xc0, !PT ;  /* 0xffffe00024107812 */ /* 0x000fe200078ec0ff */
[----:B------:R-:W-:Y:S01]  /*6920*/  FFMA R9, R26, R0, R9 ;  /* 0x000000001a097223 */ /* 0x000fe20000000009 */
[----:B------:R-:W-:Y:S01]  /*6930*/  LOP3.LUT R0, R37, 0xffffe000, RZ, 0xc0, !PT ;  /* 0xffffe00025007812 */ /* 0x000fe200078ec0ff */
[----:B------:R-:W-:Y:S01]  /*6940*/  FMUL R15, R24, R15 ;  /* 0x0000000f180f7220 */ /* 0x000fe20000400000 */
[----:B------:R-:W-:Y:S01]  /*6950*/  FFMA R10, R26, R3, R10 ;  /* 0x000000031a0a7223 */ /* 0x000fe2000000000a */
[----:B------:R-:W-:Y:S02]  /*6960*/  IMAD.U32 R3, RZ, RZ, UR46 ;  /* 0x0000002eff037e24 */ /* 0x000fe4000f8e00ff */
[----:B------:R-:W-:Y:S01]  /*6970*/  FMUL R13, R24, R17 ;  /* 0x00000011180d7220 */ /* 0x000fe20000400000 */
[C---:B------:R-:W-:Y:S01]  /*6980*/  FFMA R11, R26.reuse, R2, R15 ;  /* 0x000000021a0b7223 */ /* 0x040fe2000000000f */
[----:B------:R-:W-:Y:S01]  /*6990*/  FFMA R12, R26, R16, R12 ;  /* 0x000000101a0c7223 */ /* 0x000fe2000000000c */
[----:B------:R-:W-:Y:S01]  /*69a0*/  IMAD R16, R3, 0x800, R52 ;  /* 0x0000080003107824 */ /* 0x000fe200078e0234 */
[----:B------:R-:W-:Y:S01]  /*69b0*/  LOP3.LUT R2, R38, 0xffffe000, RZ, 0xc0, !PT ;  /* 0xffffe00026027812 */ /* 0x000fe200078ec0ff */
[C---:B------:R-:W-:Y:S01]  /*69c0*/  FMUL R14, R24.reuse, R18 ;  /* 0x00000012180e7220 */ /* 0x040fe20000400000 */
[----:B------:R-:W-:Y:S01]  /*69d0*/  LOP3.LUT R3, R39, 0xffffe000, RZ, 0xc0, !PT ;  /* 0xffffe00027037812 */ /* 0x000fe200078ec0ff */
[----:B------:R-:W-:Y:S01]  /*69e0*/  FMUL R19, R24, R19 ;  /* 0x0000001318137220 */ /* 0x000fe20000400000 */
[----:B------:R-:W-:Y:S01]  /*69f0*/  LEA R16, R16, UR44, 0x2 ;  /* 0x0000002c10107c11 */ /* 0x000fe2000f8e10ff */
[C---:B------:R-:W-:Y:S01]  /*6a00*/  FFMA R13, R26.reuse, R0, R13 ;  /* 0x000000001a0d7223 */ /* 0x040fe2000000000d */
[C---:B------:R-:W-:Y:S01]  /*6a10*/  FFMA R14, R26.reuse, R2, R14 ;  /* 0x000000021a0e7223 */ /* 0x040fe2000000000e */
[----:B------:R-:W-:Y:S01]  /*6a20*/  FFMA R15, R26, R3, R19 ;  /* 0x000000031a0f7223 */ /* 0x000fe20000000013 */
[C-C-:B------:R-:W-:Y:S01]  /*6a30*/  IADD3 R3, PT, PT, R73.reuse, 0x400, R16.reuse ;  /* 0x0000040049037810 */ /* 0x140fe20007ffe010 */
[----:B------:R1:W-:Y:S01]  /*6a40*/  STSM.16.M88.4 [R16+0x400], R28 ;  /* 0x0004001c10007844 */ /* 0x0003e20000000200 */
[----:B------:R-:W-:Y:S02]  /*6a50*/  F2FP.TF32.F32.PACK_B R7, R7 ;  /* 0x00000007ff07723e */ /* 0x000fe400024050ff */
[----:B------:R-:W-:Y:S02]  /*6a60*/  IADD3 R0, PT, PT, R72, 0x400, R16 ;  /* 0x0000040048007810 */ /* 0x000fe40007ffe010 */
[----:B------:R-:W-:Y:S03]  /*6a70*/  F2FP.TF32.F32.PACK_B R8, R8 ;  /* 0x00000008ff08723e */ /* 0x000fe600024050ff */
[----:B------:R1:W-:Y:S01]  /*6a80*/  STSM.16.M88.4 [R3], R4 ;  /* 0x0000000403007844 */ /* 0x0003e20000000200 */
[----:B------:R-:W-:Y:S01]  /*6a90*/  F2FP.TF32.F32.PACK_B R9, R9 ;  /* 0x00000009ff09723e */ /* 0x000fe200024050ff */
[----:B------:R-:W-:Y:S01]  /*6aa0*/  IMAD.IADD R2, R73, 0x1, R0 ;  /* 0x0000000149027824 */ /* 0x000fe200078e0200 */
[----:B------:R-:W-:Y:S02]  /*6ab0*/  F2FP.TF32.F32.PACK_B R10, R10 ;  /* 0x0000000aff0a723e */ /* 0x000fe400024050ff */
[----:B------:R-:W-:Y:S02]  /*6ac0*/  F2FP.TF32.F32.PACK_B R11, R11 ;  /* 0x0000000bff0b723e */ /* 0x000fe400024050ff */
[----:B------:R-:W-:Y:S02]  /*6ad0*/  F2FP.TF32.F32.PACK_B R12, R12 ;  /* 0x0000000cff0c723e */ /* 0x000fe400024050ff */
[----:B------:R-:W-:Y:S01]  /*6ae0*/  F2FP.TF32.F32.PACK_B R13, R13 ;  /* 0x0000000dff0d723e */ /* 0x000fe200024050ff */
[----:B------:R1:W-:Y:S01]  /*6af0*/  STSM.16.M88.4 [R0], R8 ;  /* 0x0000000800007844 */ /* 0x0003e20000000200 */
[----:B------:R-:W-:Y:S02]  /*6b00*/  F2FP.TF32.F32.PACK_B R14, R14 ;  /* 0x0000000eff0e723e */ /* 0x000fe400024050ff */
[----:B------:R-:W-:Y:S05]  /*6b10*/  F2FP.TF32.F32.PACK_B R15, R15 ;  /* 0x0000000fff0f723e */ /* 0x000fea00024050ff */
[----:B------:R1:W-:Y:S01]  /*6b20*/  STSM.16.M88.4 [R2], R12 ;  /* 0x0000000c02007844 */ /* 0x0003e20000000200 */
[----:B------:R-:W-:Y:S01]  /*6b30*/  @!PT LDS RZ, [RZ] ;  /* 0x00000000fffff984 */ /* 0x000fe20000000800 */
[----:B------:R-:W-:Y:S01]  /*6b40*/  @!PT LDS RZ, [RZ] ;  /* 0x00000000fffff984 */ /* 0x000fe20000000800 */
[----:B------:R-:W-:Y:S01]  /*6b50*/  @!PT LDS RZ, [RZ] ;  /* 0x00000000fffff984 */ /* 0x000fe20000000800 */
[----:B------:R-:W-:Y:S01]  /*6b60*/  @!PT LDS RZ, [RZ] ;  /* 0x00000000fffff984 */ /* 0x000fe20000000800 */
[----:B------:R2:W-:Y:S07]  /*6b70*/  MEMBAR.ALL.CTA ;  /* 0x0000000000007992 */ /* 0x0005ee0000008000 */
[----:B--2---:R-:W2:Y:S02]  /*6b80*/  FENCE.VIEW.ASYNC.S ;  /* 0x00000000000073c6 */ /* 0x004ea40000000000 */
[----:B--2---:R-:W-:Y:S06]  /*6b90*/  BAR.SYNC.DEFER_BLOCKING 0x1, 0x80 ;  /* 0x0042000000007b1d */ /* 0x004fec0000010000 */
[----:B------:R-:W-:Y:S05]  /*6ba0*/  @P0 BRA `(.L_x_102) ;  /* 0x0000000000200947 */ /* 0x000fea0003800000 */
[----:B------:R-:W2:Y:S01]  /*6bb0*/  LDCU.64 UR6, c[0x0][0x348] ;  /* 0x00006900ff0677ac */ /* 0x000ea20008000a00 */
[----:B------:R-:W-:Y:S01]  /*6bc0*/  ULEA UR5, UR46, UR44, 0xd ;  /* 0x0000002c2e057291 */ /* 0x000fe2000f8e68ff */
[----:B------:R-:W-:Y:S03]  /*6bd0*/  UMOV UR51, UR36 ;  /* 0x0000002400337c82 */ /* 0x000fe60008000000 */
[----:B------:R-:W-:Y:S02]  /*6be0*/  UIADD3 UR48, UPT, UPT, UR5, 0x400, URZ ;  /* 0x0000040005307890 */ /* 0x000fe4000fffe0ff */
[----:B--2---:R-:W-:Y:S04]  /*6bf0*/  UIADD3 UR4, UP0, UPT, UR6, 0x680, URZ ;  /* 0x0000068006047890 */ /* 0x004fe8000ff1e0ff */
[----:B------:R-:W-:Y:S09]  /*6c00*/  UIADD3.X UR5, UPT, UPT, URZ, UR7, URZ, UP0, !UPT ;  /* 0x00000007ff057290 */ /* 0x000ff200087fe4ff */
[----:B------:R2:W-:Y:S02]  /*6c10*/  UTMASTG.3D [UR48], [UR4] ;  /* 0x00000030040073b5 */ /* 0x0005e40008010000 */
[----:B--2---:R0:W-:Y:S02]  /*6c20*/  UTMACMDFLUSH ;  /* 0x00000000000079b7 */ /* 0x0041e40000000000 */
.L_x_102:
[----:B------:R-:W-:Y:S05]  /*6c30*/  BSYNC.RECONVERGENT B0 ;  /* 0x0000000000007941 */ /* 0x000fea0003800200 */
.L_x_101:
[----:B------:R-:W-:Y:S01]  /*6c40*/  UIADD3 UR47, UPT, UPT, UR46, 0x1, URZ ;  /* 0x000000012e2f7890 */ /* 0x000fe2000fffe0ff */
[----:B------:R-:W-:Y:S03]  /*6c50*/  BSSY.RECONVERGENT B0, `(.L_x_103) ;  /* 0x0000005000007945 */ /* 0x000fe60003800200 */
[----:B------:R-:W-:Y:S04]  /*6c60*/  UISETP.NE.AND UP0, UPT, UR47, 0x3, UPT ;  /* 0x000000032f00788c */ /* 0x000fe8000bf05270 */
[----:B------:R-:W-:Y:S01]  /*6c70*/  USEL UR45, UR47, URZ, UP0 ;  /* 0x000000ff2f2d7287 */ /* 0x000fe20008000000 */
[----:B------:R-:W-:Y:S11]  /*6c80*/  @P0 BRA `(.L_x_104) ;  /* 0x0000000000040947 */ /* 0x000ff60003800000 */
[----:B------:R-:W-:Y:S04]  /*6c90*/  DEPBAR.LE SB0, 0x1 ;  /* 0x000080400000791a */ /* 0x000fe80000000000 */
.L_x_104:
[----:B------:R-:W-:Y:S05]  /*6ca0*/  BSYNC.RECONVERGENT B0 ;  /* 0x0000000000007941 */ /* 0x000fea0003800200 */
.L_x_103:
[----:B------:R-:W-:Y:S01]  /*6cb0*/  BAR.SYNC.DEFER_BLOCKING 0x1, 0x80 ;  /* 0x0042000000007b1d */ /* 0x000fe20000010000 */
[----:B------:R-:W-:Y:S01]  /*6cc0*/  ISETP.NE.AND P1, PT, R70, RZ, PT ;  /* 0x000000ff4600720c */ /* 0x000fe20003f25270 */
[----:B------:R-:W-:Y:S01]  /*6cd0*/  UISETP.NE.AND UP0, UPT, UR53, URZ, UPT ;  /* 0x000000ff3500728c */ /* 0x000fe2000bf05270 */
[----:B-1----:R-:W-:Y:S11]  /*6ce0*/  LEA R2, R75, UR44, 0x3 ;  /* 0x0000002c4b027c11 */ /* 0x002ff6000f8e18ff */
[----:B------:R-:W-:Y:S01]  /*6cf0*/  @P1 SHF.L.U32 R3, R74, 0x1f, RZ ;  /* 0x0000001f4a031819 */ /* 0x000fe200000006ff */
[----:B------:R-:W-:Y:S06]  /*6d00*/  BRA.U !UP0, `(.L_x_105) ;  /* 0x0000000108247547 */ /* 0x000fec000b800000 */
[----:B------:R-:W-:Y:S01]  /*6d10*/  IMAD.U32 R4, RZ, RZ, UR52 ;  /* 0x00000034ff047e24 */ /* 0x000fe2000f8e00ff */
[----:B------:R-:W-:Y:S01]  /*6d20*/  MOV R0, UR54 ;  /* 0x0000003600007c02 */ /* 0x000fe20008000f00 */
[----:B------:R-:W-:Y:S03]  /*6d30*/  UIADD3 UR4, UPT, UPT, UR52, 0x1, URZ ;  /* 0x0000000134047890 */ /* 0x000fe6000fffe0ff */
[----:B------:R-:W-:Y:S01]  /*6d40*/  @P1 LEA R4, R4, UR44, 0x3 ;  /* 0x0000002c04041c11 */ /* 0x000fe2000f8e18ff */
[----:B------:R-:W-:Y:S04]  /*6d50*/  UISETP.NE.AND UP0, UPT, UR4, 0x3, UPT ;  /* 0x000000030400788c */ /* 0x000fe8000bf05270 */
[----:B------:R-:W-:Y:S01]  /*6d60*/  @P1 VIADD R4, R4, 0x58 ;  /* 0x0000005804041836 */ /* 0x000fe20000000000 */
[----:B------:R-:W-:Y:S04]  /*6d70*/  USEL UR52, UR4, URZ, UP0 ;  /* 0x000000ff04347287 */ /* 0x000fe80008000000 */
[----:B------:R-:W-:Y:S04]  /*6d80*/  @P1 PRMT R0, R0, 0x654, R4 ;  /* 0x0000065400001816 */ /* 0x000fe80000000004 */
[----:B------:R1:W-:Y:S04]  /*6d90*/  @P1 SYNCS.ARRIVE.TRANS64.RED.A1T0 RZ, [R0+URZ], RZ ;  /* 0x000000ff00ff19a7 */ /* 0x0003e800081004ff */
.L_x_105:
[----:B------:R-:W2:Y:S01]  /*6da0*/  @P1 SYNCS.PHASECHK.TRANS64.TRYWAIT P0, [R2+URZ+0x40], R3 ;  /* 0x00004003020015a7 */ /* 0x000ea200080011ff */
[----:B------:R-:W-:Y:S01]  /*6db0*/  BSSY B1, `(.L_x_106) ;  /* 0x0000017000017945 */ /* 0x000fe20003800000 */
[----:B--2---:R-:W-:Y:S03]  /*6dc0*/  @P1 SEL R76, RZ, 0x1, !P0 ;  /* 0x00000001ff4c1807 */ /* 0x004fe60004000000 */
[----:B------:R-:W-:Y:S05]  /*6dd0*/  @!P1 BRA `(.L_x_107) ;  /* 0x0000000000509947 */ /* 0x000fea0003800000 */
[----:B------:R-:W-:Y:S01]  /*6de0*/  ISETP.NE.AND P1, PT, R77, RZ, PT ;  /* 0x000000ff4d00720c */ /* 0x000fe20003f25270 */
[----:B------:R-:W-:Y:S01]  /*6df0*/  BSSY B0, `(.L_x_108) ;  /* 0x000000a000007945 */ /* 0x000fe20003800000 */
[----:B------:R-:W-:Y:S11]  /*6e00*/  ISETP.NE.AND P0, PT, R76, RZ, PT ;  /* 0x000000ff4c00720c */ /* 0x000ff60003f05270 */
[----:B------:R-:W-:Y:S05]  /*6e10*/  @P1 IMAD R4, R75, 0x800, R52 ;  /* 0x000008004b041824 */ /* 0x000fea00078e0234 */
[----:B------:R-:W-:Y:S05]  /*6e20*/  @P1 LEA R4, R4, UR44, 0x2 ;  /* 0x0000002c04041c11 */ /* 0x000fea000f8e10ff */
[--C-:B-1----:R-:W-:Y:S02]  /*6e30*/  @P1 IMAD.IADD R0, R72, 0x1, R4.reuse ;  /* 0x0000000148001824 */ /* 0x102fe400078e0204 */
[----:B------:R-:W-:Y:S01]  /*6e40*/  @P1 IMAD.IADD R3, R73, 0x1, R4 ;  /* 0x0000000149031824 */ /* 0x000fe200078e0204 */
[----:B------:R-:W-:Y:S06]  /*6e50*/  @P0 BRA `(.L_x_109) ;  /* 0x00000000000c0947 */ /* 0x000fec0003800000 */
[----:B------:R-:W-:Y:S04]  /*6e60*/  SHF.L.U32 R74, R74, 0x1f, RZ ;  /* 0x0000001f4a4a7819 */ /* 0x000fe800000006ff */
[----:B------:R-:W1:Y:S02]  /*6e70*/  SYNCS.PHASECHK.TRANS64.TRYWAIT P0, [R2+URZ+0x40], R74 ;  /* 0x0000404a020075a7 */ /* 0x000e6400080011ff */
[----:B-1----:R-:W-:Y:S05]  /*6e80*/  @!P0 BRA `(.L_x_110) ;  /* 0x00000014008c8947 */ /* 0x002fea0003800000 */
.L_x_109:
[----:B------:R-:W-:Y:S05]  /*6e90*/  BSYNC B0 ;  /* 0x0000000000007941 */ /* 0x000fea0003800000 */
.L_x_108:
[----:B------:R-:W-:Y:S11]  /*6ea0*/  ISETP.NE.AND P0, PT, R77, RZ, PT ;  /* 0x000000ff4d00720c */ /* 0x000ff60003f05270 */
[----:B------:R-:W-:Y:S02]  /*6eb0*/  @!UPT UIADD3 URZ, UPT, UPT, URZ, URZ, URZ ;  /* 0x000000fffffff290 */ /* 0x000fe4000fffe0ff */
[----:B-1----:R-:W-:Y:S01]  /*6ec0*/  @P0 IADD3 R2, PT, PT, R73, R0, RZ ;  /* 0x0000000049020210 */ /* 0x002fe20007ffe0ff */
[----:B------:R-:W-:Y:S05]  /*6ed0*/  @P0 WARPSYNC.ALL ;  /* 0x0000000000000948 */ /* 0x000fea0003800000 */
[----:B------:R2:W3:Y:S04]  /*6ee0*/  @P0 LDSM.16.M88.4 R44, [R4+0x400] ;  /* 0x00040000042c083b */ /* 0x0004e80000000200 */
[----:B------:R2:W4:Y:S04]  /*6ef0*/  @P0 LDSM.16.M88.4 R40, [R3+0x400] ;  /* 0x000400000328083b */ /* 0x0005280000000200 */
[----:B------:R2:W1:Y:S04]  /*6f00*/  @P0 LDSM.16.M88.4 R32, [R0+0x400] ;  /* 0x000400000020083b */ /* 0x0004680000000200 */
[----:B------:R2:W1:Y:S02]  /*6f10*/  @P0 LDSM.16.M88.4 R36, [R2+0x400] ;  /* 0x000400000224083b */ /* 0x0004640000000200 */
.L_x_107:
[----:B------:R-:W-:Y:S05]  /*6f20*/  BSYNC B1 ;  /* 0x0000000000017941 */ /* 0x000fea0003800000 */
.L_x_106:
[----:B-12---:R-:W-:Y:S05]  /*6f30*/  VIADD R0, R25, 0x20 ;  /* 0x0000002019007836 */ /* 0x006fea0000000000 */
[----:B------:R-:W-:Y:S04]  /*6f40*/  SHF.R.U32.HI R0, RZ, 0x15, R0 ;  /* 0x00000015ff007819 */ /* 0x000fe80000011600 */
[----:B------:R-:W-:Y:S11]  /*6f50*/  LOP3.LUT P0, RZ, R0, 0x3, R54, 0x48, !PT ;  /* 0x0000000300ff7812 */ /* 0x000ff60007804836 */
[----:B------:R-:W-:Y:S02]  /*6f60*/  @!UPT UIADD3 URZ, UPT, UPT, URZ, URZ, URZ ;  /* 0x000000fffffff290 */ /* 0x000fe4000fffe0ff */
[----:B------:R-:W-:Y:S05]  /*6f70*/  @!P0 BRA `(.L_x_111) ;  /* 0x0000000000408947 */ /* 0x000fea0003800000 */
[----:B------:R-:W1:Y:S01]  /*6f80*/  LDCU.64 UR8, c[0x4][0x70] ;  /* 0x01000e00ff0877ac */ /* 0x000e620008000a00 */
[----:B------:R-:W-:Y:S01]  /*6f90*/  MOV R3, 0x0 ;  /* 0x0000000000037802 */ /* 0x000fe20000000f00 */
[----:B------:R-:W-:Y:S02]  /*6fa0*/  HFMA2 R12, -RZ, RZ, 0, 5.9604644775390625e-08 ;  /* 0x00000001ff0c7431 */ /* 0x000fe400000001ff */
[----:B------:R-:W-:Y:S02]  /*6fb0*/  IMAD.MOV.U32 R8, RZ, RZ, 0x192 ;  /* 0x00000192ff087424 */ /* 0x000fe400078e00ff */
[----:B------:R-:W-:Y:S01]  /*6fc0*/  IMAD.MOV.U32 R13, RZ, RZ, RZ ;  /* 0x000000ffff0d7224 */ /* 0x000fe200078e00ff */
[----:B------:R-:W2:Y:S01]  /*6fd0*/  LDCU.64 UR6, c[0x4][0x78] ;  /* 0x01000f00ff0677ac */ /* 0x000ea20008000a00 */
[----:B------:R-:W3:Y:S01]  /*6fe0*/  LDC.64 R2, c[0x4][R3] ;  /* 0x0100000003027b82 */ /* 0x000ee20000000a00 */
[----:B------:R-:W5:Y:S01]  /*6ff0*/  LDCU.64 UR4, c[0x4][0x10] ;  /* 0x01000200ff0477ac */ /* 0x000f620008000a00 */
[----:B-1----:R-:W-:Y:S01]  /*7000*/  MOV R5, UR9 ;  /* 0x0000000900057c02 */ /* 0x002fe20008000f00 */
[----:B------:R-:W-:Y:S01]  /*7010*/  IMAD.U32 R4, RZ, RZ, UR8 ;  /* 0x00000008ff047e24 */ /* 0x000fe2000f8e00ff */
[----:B--2---:R-:W-:Y:S01]  /*7020*/  MOV R7, UR7 ;  /* 0x0000000700077c02 */ /* 0x004fe20008000f00 */
[----:B------:R-:W-:Y:S01]  /*7030*/  IMAD.U32 R6, RZ, RZ, UR6 ;  /* 0x00000006ff067e24 */ /* 0x000fe2000f8e00ff */
[----:B-----5:R-:W-:Y:S01]  /*7040*/  MOV R11, UR5 ;  /* 0x00000005000b7c02 */ /* 0x020fe20008000f00 */
[----:B------:R-:W-:Y:S02]  /*7050*/  IMAD.U32 R10, RZ, RZ, UR4 ;  /* 0x00000004ff0a7e24 */ /* 0x000fe4000f8e00ff */
[----:B------:R-:W-:Y:S07]  /*7060*/  LEPC R20, `(.L_x_111) ;  /* 0x000000001014794e */ /* 0x000fee0000000000 */
[----:B---34-:R-:W-:Y:S05]  /*7070*/  CALL.ABS.NOINC R2 ;  /* 0x0000000002007343 */ /* 0x018fea0003c00000 */
.L_x_111:
[----:B------:R-:W-:Y:S01]  /*7080*/  ISETP.NE.AND P0, PT, R64, RZ, PT ;  /* 0x000000ff4000720c */ /* 0x000fe20003f05270 */
[----:B------:R-:W-:Y:S05]  /*7090*/  WARPSYNC.ALL ;  /* 0x0000000000007948 */ /* 0x000fea0003800000 */
[----:B------:R-:W-:Y:S01]  /*70a0*/  R2UR UR4, R25 ;  /* 0x00000000190472ca */ /* 0x000fe200000e0000 */
[----:B------:R-:W-:Y:S01]  /*70b0*/  BSSY.RECONVERGENT B0, `(.L_x_112) ;  /* 0x0000063000007945 */ /* 0x000fe20003800200 */
[----:B---3--:R-:W-:Y:S02]  /*70c0*/  LOP3.LUT R0, R44, 0xffffe000, RZ, 0xc0, !PT ;  /* 0xffffe0002c007812 */ /* 0x008fe400078ec0ff */
[----:B------:R-:W-:Y:S02]  /*70d0*/  LOP3.LUT R2, R45, 0xffffe000, RZ, 0xc0, !PT ;  /* 0xffffe0002d027812 */ /* 0x000fe400078ec0ff */
[----:B------:R-:W-:Y:S02]  /*70e0*/  LOP3.LUT R3, R46, 0xffffe000, RZ, 0xc0, !PT ;  /* 0xffffe0002e037812 */ /* 0x000fe400078ec0ff */
[----:B------:R-:W-:Y:S02]  /*70f0*/  LOP3.LUT R20, R47, 0xffffe000, RZ, 0xc0, !PT ;  /* 0xffffe0002f147812 */ /* 0x000fe400078ec0ff */
[----:B----4-:R-:W-:Y:S02]  /*7100*/  LOP3.LUT R21, R40, 0xffffe000, RZ, 0xc0, !PT ;  /* 0xffffe00028157812 */ /* 0x010fe400078ec0ff */
[----:B------:R-:W-:Y:S01]  /*7110*/  LOP3.LUT R25, R41, 0xffffe000, RZ, 0xc0, !PT ;  /* 0xffffe00029197812 */ /* 0x000fe200078ec0ff */
[----:B------:R-:W1:Y:S01]  /*7120*/  LDTM.16dp128bit.x8 R4, tmem[UR4+0x20] ;  /* 0x00002004000479ee */ /* 0x000e620008180000 */
[----:B------:R-:W-:Y:S01]  /*7130*/  R2UR UR4, R71 ;  /* 0x00000000470472ca */ /* 0x000fe200000e0000 */
[----:B------:R-:W-:Y:S01]  /*7140*/  NOP ;  /* 0x0000000000007918 */ /* 0x000fe20000000000 */
[----:B------:R-:W-:Y:S02]  /*7150*/  LOP3.LUT R27, R42, 0xffffe000, RZ, 0xc0, !PT ;  /* 0xffffe0002a1b7812 */ /* 0x000fe400078ec0ff */
[----:B------:R-:W-:Y:S02]  /*7160*/  LOP3.LUT R28, R43, 0xffffe000, RZ, 0xc0, !PT ;  /* 0xffffe0002b1c7812 */ /* 0x000fe400078ec0ff */
[----:B------:R-:W-:Y:S02]  /*7170*/  LOP3.LUT R29, R32, 0xffffe000, RZ, 0xc0, !PT ;  /* 0xffffe000201d7812 */ /* 0x000fe400078ec0ff */
[----:B------:R-:W-:Y:S02]  /*7180*/  LOP3.LUT R30, R33, 0xffffe000, RZ, 0xc0, !PT ;  /* 0xffffe000211e7812 */ /* 0x000fe400078ec0ff */
[----:B------:R-:W-:Y:S02]  /*7190*/  LOP3.LUT R31, R34, 0xffffe000, RZ, 0xc0, !PT ;  /* 0xffffe000221f7812 */ /* 0x000fe400078ec0ff */
[----:B------:R-:W-:Y:S01]  /*71a0*/  LOP3.LUT R32, R35, 0xffffe000, RZ, 0xc0, !PT ;  /* 0xffffe00023207812 */ /* 0x000fe200078ec0ff */
[----:B------:R-:W-:Y:S01]  /*71b0*/  UIADD3 UR4, UPT, UPT, UR4, 0xc0, URZ ;  /* 0x000000c004047890 */ /* 0x000fe2000fffe0ff */
[----:B------:R-:W-:Y:S02]  /*71c0*/  LOP3.LUT R33, R36, 0xffffe000, RZ, 0xc0, !PT ;  /* 0xffffe00024217812 */ /* 0x000fe400078ec0ff */
[----:B------:R-:W-:Y:S01]  /*71d0*/  LOP3.LUT R34, R37, 0xffffe000, RZ, 0xc0, !PT ;  /* 0xffffe00025227812 */ /* 0x000fe200078ec0ff */
[----:B------:R-:W-:Y:S01]  /*71e0*/  UPRMT UR4, UR54, 0x654, UR4 ;  /* 0x0000065436047896 */ /* 0x000fe20008000004 */
[----:B------:R-:W-:Y:S02]  /*71f0*/  LOP3.LUT R35, R38, 0xffffe000, RZ, 0xc0, !PT ;  /* 0xffffe00026237812 */ /* 0x000fe400078ec0ff */
[----:B------:R-:W-:Y:S01]  /*7200*/  LOP3.LUT R36, R39, 0xffffe000, RZ, 0xc0, !PT ;  /* 0xffffe00027247812 */ /* 0x000fe200078ec0ff */
[C---:B-1----:R-:W-:Y:S01]  /*7210*/  FMUL R4, R24.reuse, R4 ;  /* 0x0000000418047220 */ /* 0x042fe20000400000 */
[C---:B------:R-:W-:Y:S01]  /*7220*/  FMUL R5, R24.reuse, R5 ;  /* 0x0000000518057220 */ /* 0x040fe20000400000 */
[C---:B------:R-:W-:Y:S01]  /*7230*/  FMUL R6, R24.reuse, R6 ;  /* 0x0000000618067220 */ /* 0x040fe20000400000 */
[----:B------:R-:W-:Y:S01]  /*7240*/  FMUL R7, R24, R7 ;  /* 0x0000000718077220 */ /* 0x000fe20000400000 */
[----:B------:R-:W-:Y:S01]  /*7250*/  FFMA R4, R26, R0, R4 ;  /* 0x000000001a047223 */ /* 0x000fe20000000004 */
[----:B------:R-:W-:Y:S02]  /*7260*/  IMAD.U32 R0, RZ, RZ, UR45 ;  /* 0x0000002dff007e24 */ /* 0x000fe4000f8e00ff */
[----:B------:R-:W-:Y:S01]  /*7270*/  FMUL R8, R24, R8 ;  /* 0x0000000818087220 */ /* 0x000fe20000400000 */
[----:B------:R-:W-:Y:S01]  /*7280*/  FFMA R5, R26, R2, R5 ;  /* 0x000000021a057223 */ /* 0x000fe20000000005 */
[----:B------:R-:W-:Y:S01]  /*7290*/  FMUL R9, R24, R9 ;  /* 0x0000000918097220 */ /* 0x000fe20000400000 */
[----:B------:R-:W-:Y:S01]  /*72a0*/  F2FP.TF32.F32.PACK_B R4, R4 ;  /* 0x00000004ff04723e */ /* 0x000fe200024050ff */
[----:B------:R-:W-:Y:S01]  /*72b0*/  FFMA R6, R26, R3, R6 ;  /* 0x000000031a067223 */ /* 0x000fe20000000006 */
[----:B------:R-:W-:Y:S01]  /*72c0*/  FMUL R10, R24, R10 ;  /* 0x0000000a180a7220 */ /* 0x000fe20000400000 */
[----:B------:R-:W-:Y:S01]  /*72d0*/  F2FP.TF32.F32.PACK_B R5, R5 ;  /* 0x00000005ff05723e */ /* 0x000fe200024050ff */
[----:B------:R-:W-:Y:S01]  /*72e0*/  FFMA R7, R26, R20, R7 ;  /* 0x000000141a077223 */ /* 0x000fe20000000007 */
[----:B------:R-:W-:Y:S01]  /*72f0*/  IMAD R0, R0, 0x800, R52 ;  /* 0x0000080000007824 */ /* 0x000fe200078e0234 */
[----:B------:R-:W-:Y:S01]  /*7300*/  F2FP.TF32.F32.PACK_B R6, R6 ;  /* 0x00000006ff06723e */ /* 0x000fe200024050ff */
[----:B------:R-:W-:Y:S01]  /*7310*/  FMUL R11, R24, R11 ;  /* 0x0000000b180b7220 */ /* 0x000fe20000400000 */
[----:B------:R-:W-:Y:S01]  /*7320*/  FFMA R8, R26, R21, R8 ;  /* 0x000000151a087223 */ /* 0x000fe20000000008 */
[----:B------:R-:W-:Y:S01]  /*7330*/  F2FP.TF32.F32.PACK_B R7, R7 ;  /* 0x00000007ff07723e */ /* 0x000fe200024050ff */
[----:B------:R-:W-:Y:S01]  /*7340*/  FMUL R12, R24, R12 ;  /* 0x0000000c180c7220 */ /* 0x000fe20000400000 */
[----:B------:R-:W-:Y:S01]  /*7350*/  LEA R0, R0, UR44, 0x2 ;  /* 0x0000002c00007c11 */ /* 0x000fe2000f8e10ff */
[----:B------:R-:W-:Y:S01]  /*7360*/  FFMA R9, R26, R25, R9 ;  /* 0x000000191a097223 */ /* 0x000fe20000000009 */
[----:B------:R-:W-:Y:S01]  /*7370*/  FMUL R13, R24, R13 ;  /* 0x0000000d180d7220 */ /* 0x000fe20000400000 */
        /* <DEDUP_REMOVED lines=12> */
[C---:B------:R-:W-:Y:S01]  /*7440*/  IADD3 R2, PT, PT, R73.reuse, 0x400, R0 ;  /* 0x0000040049027810 */ /* 0x040fe20007ffe000 */
[C---:B------:R-:W-:Y:S01]  /*7450*/  FFMA R16, R26.reuse, R33, R16 ;  /* 0x000000211a107223 */ /* 0x040fe20000000010 */
[----:B------:R-:W-:Y:S01]  /*7460*/  F2FP.TF32.F32.PACK_B R8, R8 ;  /* 0x00000008ff08723e */ /* 0x000fe200024050ff */
[----:B------:R-:W-:Y:S01]  /*7470*/  SYNCS.ARRIVE.TRANS64.RED.A1T0 RZ, [UR4], RZ ;  /* 0x000000ffffff79a7 */ /* 0x000fe20008100404 */
[----:B------:R1:W-:Y:S01]  /*7480*/  STSM.16.M88.4 [R0+0x400], R4 ;  /* 0x0004000400007844 */ /* 0x0003e20000000200 */
[----:B------:R-:W-:Y:S01]  /*7490*/  F2FP.TF32.F32.PACK_B R9, R9 ;  /* 0x00000009ff09723e */ /* 0x000fe200024050ff */
[C---:B------:R-:W-:Y:S01]  /*74a0*/  FFMA R17, R26.reuse, R34, R17 ;  /* 0x000000221a117223 */ /* 0x040fe20000000011 */
[----:B------:R-:W-:Y:S01]  /*74b0*/  F2FP.TF32.F32.PACK_B R10, R10 ;  /* 0x0000000aff0a723e */ /* 0x000fe200024050ff */
[C---:B------:R-:W-:Y:S01]  /*74c0*/  FFMA R18, R26.reuse, R35, R18 ;  /* 0x000000231a127223 */ /* 0x040fe20000000012 */
[----:B------:R-:W-:Y:S01]  /*74d0*/  F2FP.TF32.F32.PACK_B R11, R11 ;  /* 0x0000000bff0b723e */ /* 0x000fe200024050ff */
[----:B------:R-:W-:Y:S01]  /*74e0*/  FFMA R19, R26, R36, R19 ;  /* 0x000000241a137223 */ /* 0x000fe20000000013 */
[----:B------:R-:W-:Y:S02]  /*74f0*/  IADD3 R72, PT, PT, R72, 0x400, R0 ;  /* 0x0000040048487810 */ /* 0x000fe40007ffe000 */
[----:B------:R-:W-:Y:S01]  /*7500*/  F2FP.TF32.F32.PACK_B R12, R12 ;  /* 0x0000000cff0c723e */ /* 0x000fe200024050ff */
        /* <DEDUP_REMOVED lines=20> */
[----:B------:R-:W-:Y:S02]  /*7650*/  ULEA UR5, UR45, UR44, 0xd ;  /* 0x0000002c2d057291 */ /* 0x000fe4000f8e68ff */
[----:B------:R-:W-:Y:S02]  /*7660*/  UIADD3 UR9, UPT, UPT, UR49, 0x20, URZ ;  /* 0x0000002031097890 */ /* 0x000fe4000fffe0ff */
[----:B------:R-:W-:Y:S01]  /*7670*/  UIADD3 UR8, UPT, UPT, UR5, 0x400, URZ ;  /* 0x0000040005087890 */ /* 0x000fe2000fffe0ff */
[----:B------:R-:W-:Y:S01]  /*7680*/  UMOV UR10, UR50 ;  /* 0x00000032000a7c82 */ /* 0x000fe20008000000 */
[----:B------:R-:W-:Y:S01]  /*7690*/  UMOV UR11, UR36 ;  /* 0x00000024000b7c82 */ /* 0x000fe20008000000 */
[----:B--2---:R-:W-:Y:S04]  /*76a0*/  UIADD3 UR4, UP0, UPT, UR6, 0x680, URZ ;  /* 0x0000068006047890 */ /* 0x004fe8000ff1e0ff */
[----:B------:R-:W-:Y:S09]  /*76b0*/  UIADD3.X UR5, UPT, UPT, URZ, UR7, URZ, UP0, !UPT ;  /* 0x00000007ff057290 */ /* 0x000ff200087fe4ff */
[----:B------:R2:W-:Y:S02]  /*76c0*/  UTMASTG.3D [UR8], [UR4] ;  /* 0x00000008040073b5 */ /* 0x0005e40008010000 */
[----:B--2---:R0:W-:Y:S02]  /*76d0*/  UTMACMDFLUSH ;  /* 0x00000000000079b7 */ /* 0x0041e40000000000 */
.L_x_113:
[----:B------:R-:W-:Y:S05]  /*76e0*/  BSYNC.RECONVERGENT B0 ;  /* 0x0000000000007941 */ /* 0x000fea0003800200 */
.L_x_112:
[----:B------:R-:W-:Y:S01]  /*76f0*/  UIADD3 UR4, UPT, UPT, UR45, 0x1, URZ ;  /* 0x000000012d047890 */ /* 0x000fe2000fffe0ff */
[----:B------:R-:W-:Y:S03]  /*7700*/  BSSY.RECONVERGENT B0, `(.L_x_114) ;  /* 0x0000008000007945 */ /* 0x000fe60003800200 */
[----:B------:R-:W-:Y:S04]  /*7710*/  UISETP.NE.AND UP0, UPT, UR4, 0x3, UPT ;  /* 0x000000030400788c */ /* 0x000fe8000bf05270 */
[----:B------:R-:W-:Y:S02]  /*7720*/  UISETP.EQ.XOR UP1, UPT, UR47, 0x3, !UP0 ;  /* 0x000000032f00788c */ /* 0x000fe4000c722a70 */
[----:B------:R-:W-:Y:S02]  /*7730*/  USEL UR46, UR4, URZ, UP0 ;  /* 0x000000ff042e7287 */ /* 0x000fe40008000000 */
[----:B------:R-:W-:Y:S04]  /*7740*/  USEL UR5, URZ, 0x1, !UP1 ;  /* 0x00000001ff057887 */ /* 0x000fe8000c800000 */
[----:B------:R-:W-:Y:S01]  /*7750*/  ULOP3.LUT UR55, UR55, UR5, URZ, 0x3c, !UPT ;  /* 0x0000000537377292 */ /* 0x000fe2000f8e3cff */
[----:B------:R-:W-:Y:S11]  /*7760*/  @P0 BRA `(.L_x_115) ;  /* 0x0000000000040947 */ /* 0x000ff60003800000 */
[----:B------:R-:W-:Y:S04]  /*7770*/  DEPBAR.LE SB0, 0x1 ;  /* 0x000080400000791a */ /* 0x000fe80000000000 */
.L_x_115:
[----:B------:R-:W-:Y:S05]  /*7780*/  BSYNC.RECONVERGENT B0 ;  /* 0x0000000000007941 */ /* 0x000fea0003800200 */
.L_x_114:
[----:B------:R-:W-:Y:S01]  /*7790*/  BAR.SYNC.DEFER_BLOCKING 0x1, 0x80 ;  /* 0x0042000000007b1d */ /* 0x000fe20000010000 */
[----:B------:R-:W-:Y:S01]  /*77a0*/  UISETP.NE.AND UP0, UPT, UR53, -0x2, UPT ;  /* 0xfffffffe3500788c */ /* 0x000fe2000bf05270 */
[----:B------:R-:W-:Y:S08]  /*77b0*/  IADD3 R22, PT, PT, R22, 0x1, RZ ;  /* 0x0000000116167810 */ /* 0x000ff00007ffe0ff */
[----:B------:R-:W-:Y:S05]  /*77c0*/  BRA.U !UP0, `(.L_x_116) ;  /* 0x0000000108287547 */ /* 0x000fea000b800000 */
[----:B------:R-:W-:Y:S01]  /*77d0*/  ISETP.NE.AND P0, PT, R70, RZ, PT ;  /* 0x000000ff4600720c */ /* 0x000fe20003f05270 */
[----:B-1----:R-:W-:Y:S01]  /*77e0*/  IMAD.U32 R2, RZ, RZ, UR52 ;  /* 0x00000034ff027e24 */ /* 0x002fe2000f8e00ff */
[----:B------:R-:W-:Y:S01]  /*77f0*/  UIADD3 UR4, UPT, UPT, UR52, 0x1, URZ ;  /* 0x0000000134047890 */ /* 0x000fe2000fffe0ff */
[----:B------:R-:W-:Y:S03]  /*7800*/  IMAD.U32 R0, RZ, RZ, UR54 ;  /* 0x00000036ff007e24 */ /* 0x000fe6000f8e00ff */
[----:B------:R-:W-:Y:S04]  /*7810*/  UISETP.NE.AND UP0, UPT, UR4, 0x3, UPT ;  /* 0x000000030400788c */ /* 0x000fe8000bf05270 */
[----:B------:R-:W-:Y:S03]  /*7820*/  USEL UR52, UR4, URZ, UP0 ;  /* 0x000000ff04347287 */ /* 0x000fe60008000000 */
[----:B------:R-:W-:Y:S05]  /*7830*/  @P0 LEA R2, R2, UR44, 0x3 ;  /* 0x0000002c02020c11 */ /* 0x000fea000f8e18ff */
[----:B------:R-:W-:Y:S05]  /*7840*/  @P0 VIADD R2, R2, 0x58 ;  /* 0x0000005802020836 */ /* 0x000fea0000000000 */
[----:B------:R-:W-:Y:S04]  /*7850*/  @P0 PRMT R0, R0, 0x654, R2 ;  /* 0x0000065400000816 */ /* 0x000fe80000000002 */
[----:B------:R2:W-:Y:S03]  /*7860*/  @P0 SYNCS.ARRIVE.TRANS64.RED.A1T0 RZ, [R0+URZ], RZ ;  /* 0x000000ff00ff09a7 */ /* 0x0005e600081004ff */
.L_x_116:
[----:B------:R-:W-:Y:S01]  /*7870*/  R2UR UR6, R69 ;  /* 0x00000000450672ca */ /* 0x000fe200000e0000 */
[----:B------:R-:W-:Y:S01]  /*7880*/  UIADD3 UR53, UPT, UPT, UR53, 0x2, URZ ;  /* 0x0000000235357890 */ /* 0x000fe2000fffe0ff */
[----:B------:R-:W-:Y:S02]  /*7890*/  R2UR UR5, R55 ;  /* 0x00000000370572ca */ /* 0x000fe400000e0000 */
[----:B------:R-:W-:Y:S02]  /*78a0*/  R2UR UR4, R56 ;  /* 0x00000000380472ca */ /* 0x000fe400000e0000 */
[----:B------:R-:W-:Y:S02]  /*78b0*/  R2UR UR36, R67 ;  /* 0x00000000432472ca */ /* 0x000fe400000e0000 */
[----:B------:R-:W-:Y:S02]  /*78c0*/  ISETP.NE.AND P0, PT, R59, 0x2, PT ;  /* 0x000000023b00780c */ /* 0x000fe40003f05270 */
[----:B------:R-:W-:Y:S02]  /*78d0*/  ISETP.NE.AND P1, PT, R22, 0x4, PT ;  /* 0x000000041600780c */ /* 0x000fe40003f25270 */
[----:B-1----:R-:W-:Y:S01]  /*78e0*/  SEL R2, RZ, 0x1, P0 ;  /* 0x00000001ff027807 */ /* 0x002fe20000000000 */
[----:B------:R-:W-:Y:S01]  /*78f0*/  UISETP.NE.AND UP0, UPT, UR6, URZ, UPT ;  /* 0x000000ff0600728c */ /* 0x000fe2000bf05270 */
[----:B--2---:R-:W-:Y:S01]  /*7900*/  SEL R0, RZ, 0x1, P1 ;  /* 0x00000001ff007807 */ /* 0x004fe20000800000 */
[----:B------:R-:W-:Y:S01]  /*7910*/  UIADD3 UR26, UPT, UPT, UR37, UR5, URZ ;  /* 0x00000005251a7290 */ /* 0x000fe2000fffe0ff */
[----:B------:R-:W-:Y:S01]  /*7920*/  LOP3.LUT R60, R60, R2, RZ, 0x3c, !PT ;  /* 0x000000023c3c7212 */ /* 0x000fe200078e3cff */
[----:B------:R-:W-:Y:S01]  /*7930*/  UIADD3 UR25, UPT, UPT, UR38, UR4, URZ ;  /* 0x0000000426197290 */ /* 0x000fe2000fffe0ff */
[----:B------:R-:W-:Y:S02]  /*7940*/  LOP3.LUT R61, R61, R0, RZ, 0x3c, !PT ;  /* 0x000000003d3d7212 */ /* 0x000fe400078e3cff */
[----:B------:R-:W-:Y:S02]  /*7950*/  SEL R59, R59, RZ, P0 ;  /* 0x000000ff3b3b7207 */ /* 0x000fe40000000000 */
[----:B------:R-:W-:Y:S01]  /*7960*/  SEL R22, R22, RZ, P1 ;  /* 0x000000ff16167207 */ /* 0x000fe20000800000 */
[----:B------:R-:W-:Y:S06]  /*7970*/  BRA.U UP0, `(.L_x_117) ;  /* 0xffffffd900b07547 */ /* 0x000fec000b83ffff */
[----:B------:R-:W-:-:S13]  /*7980*/  R2UR UR4, R57 ;  /* 0x00000000390472ca */ /* 0x000fda00000e0000 */
[----:B------:R-:W-:-:S09]  /*7990*/  UISETP.NE.AND UP0, UPT, UR4, URZ, UPT ;  /* 0x000000ff0400728c */ /* 0x000fd2000bf05270 */
[----:B------:R-:W-:Y:S05]  /*79a0*/  BRA.U !UP0, `(.L_x_118) ;  /* 0x0000000108487547 */ /* 0x000fea000b800000 */
[----:B------:R-:W1:Y:S02]  /*79b0*/  LDCU.64 UR4, c[0x0][0x890] ;  /* 0x00011200ff0477ac */ /* 0x000e640008000a00 */
[----:B-1----:R-:W-:-:S04]  /*79c0*/  UISETP.NE.U32.AND UP0, UPT, UR4, URZ, UPT ;  /* 0x000000ff0400728c */ /* 0x002fc8000bf05070 */
[----:B------:R-:W-:-:S09]  /*79d0*/  UISETP.NE.AND.EX UP0, UPT, UR5, URZ, UPT, UP0 ;  /* 0x000000ff0500728c */ /* 0x000fd2000bf05300 */
[----:B------:R-:W-:Y:S05]  /*79e0*/  BRA.U UP0, `(.L_x_119) ;  /* 0x00000001000c7547 */ /* 0x000fea000b800000 */
[----:B------:R-:W-:-:S13]  /*79f0*/  FSETP.NEU.AND P0, PT, R26, RZ, PT ;  /* 0x000000ff1a00720b */ /* 0x000fda0003f0d000 */
[----:B------:R-:W-:Y:S05]  /*7a00*/  @!P0 EXIT ;  /* 0x000000000000894d */ /* 0x000fea0003800000 */
[----:B------:R-:W-:Y:S05]  /*7a10*/  BRA `(.L_x_118) ;  /* 0x00000000002c7947 */ /* 0x000fea0003800000 */
.L_x_119:
[----:B------:R-:W-:Y:S01]  /*7a20*/  ISETP.NE.AND P0, PT, R58, RZ, PT ;  /* 0x000000ff3a00720c */ /* 0x000fe20003f05270 */
[----:B------:R-:W-:-:S12]  /*7a30*/  BSSY.RECONVERGENT B0, `(.L_x_118) ;  /* 0x0000009000007945 */ /* 0x000fd80003800200 */
[----:B------:R-:W-:Y:S05]  /*7a40*/  @P0 BRA `(.L_x_120) ;  /* 0x0000000000140947 */ /* 0x000fea0003800000 */
[----:B------:R-:W1:Y:S02]  /*7a50*/  LDCU.64 UR4, c[0x0][0x888] ;  /* 0x00011100ff0477ac */ /* 0x000e640008000a00 */
[----:B-1----:R-:W-:-:S04]  /*7a60*/  ISETP.NE.U32.AND P0, PT, RZ, UR4, PT ;  /* 0x00000004ff007c0c */ /* 0x002fc8000bf05070 */
[----:B------:R-:W-:-:S13]  /*7a70*/  ISETP.NE.AND.EX P0, PT, RZ, UR5, PT, P0 ;  /* 0x00000005ff007c0c */ /* 0x000fda000bf05300 */
[----:B------:R-:W-:Y:S05]  /*7a80*/  @!P0 EXIT ;  /* 0x000000000000894d */ /* 0x000fea0003800000 */
[----:B------:R-:W-:Y:S05]  /*7a90*/  BRA `(.L_x_121) ;  /* 0x0000000000087947 */ /* 0x000fea0003800000 */
.L_x_120:
[----:B------:R-:W-:-:S13]  /*7aa0*/  FSETP.NEU.AND P0, PT, R26, RZ, PT ;  /* 0x000000ff1a00720b */ /* 0x000fda0003f0d000 */
[----:B------:R-:W-:Y:S05]  /*7ab0*/  @!P0 EXIT ;  /* 0x000000000000894d */ /* 0x000fea0003800000 */
.L_x_121:
[----:B------:R-:W-:Y:S05]  /*7ac0*/  BSYNC.RECONVERGENT B0 ;  /* 0x0000000000007941 */ /* 0x000fea0003800200 */
.L_x_118:
[----:B------:R-:W-:Y:S01]  /*7ad0*/  ULEA UR4, UR52, UR44, 0x3 ;  /* 0x0000002c34047291 */ /* 0x000fe2000f8e18ff */
[----:B------:R-:W-:-:S04]  /*7ae0*/  DEPBAR.LE SB0, 0x0 ;  /* 0x000080000000791a */ /* 0x000fc80000000000 */
[----:B------:R-:W-:-:S04]  /*7af0*/  UIADD3 UR4, UPT, UPT, UR4, 0x58, URZ ;  /* 0x0000005804047890 */ /* 0x000fc8000fffe0ff */
[----:B------:R-:W-:-:S09]  /*7b00*/  UPRMT UR4, UR54, 0x654, UR4 ;  /* 0x0000065436047896 */ /* 0x000fd20008000004 */
[----:B------:R-:W-:Y:S01]  /*7b10*/  SYNCS.ARRIVE.TRANS64.RED.A1T0 RZ, [UR4], RZ ;  /* 0x000000ffffff79a7 */ /* 0x000fe20008100404 */
[----:B------:R-:W-:Y:S05]  /*7b20*/  EXIT ;  /* 0x000000000000794d */ /* 0x000fea0003800000 */
.L_x_24:
[----:B--2---:R2:W3:Y:S02]  /*7b30*/  SYNCS.PHASECHK.TRANS64.TRYWAIT P0, [R0+URZ+0xf0], R2 ;  /* 0x0000f002000075a7 */ /* 0x0044e400080011ff */
[----:B---3--:R-:W-:Y:S05]  /*7b40*/  @!P0 NANOSLEEP.SYNCS 0x989680 ;  /* 0x009896800000895d */ /* 0x008fea0003900000 */
[----:B------:R-:W3:Y:S02]  /*7b50*/  @!P0 SYNCS.PHASECHK.TRANS64 P0, [R0+URZ+0xf0], R2 ;  /* 0x0000f002000085a7 */ /* 0x000ee400080010ff */
[----:B---3--:R-:W-:Y:S05]  /*7b60*/  @!P0 BRA `(.L_x_24) ;  /* 0xfffffffc00f08947 */ /* 0x008fea000383ffff */
[----:B------:R-:W-:Y:S05]  /*7b70*/  BRA `(.L_x_122) ;  /* 0xffffff9c004c7947 */ /* 0x000fea000383ffff */
.L_x_27:
[----:B-1----:R-:W-:-:S07]  /*7b80*/  MOV R0, UR33 ;  /* 0x0000002100007c02 */ /* 0x002fce0008000f00 */
.L_x_123:
[----:B-1----:R1:W2:Y:S02]  /*7b90*/  SYNCS.PHASECHK.TRANS64.TRYWAIT P0, [R0+URZ+0x20], R3 ;  /* 0x00002003000075a7 */ /* 0x0022a400080011ff */
[----:B--2---:R-:W-:Y:S05]  /*7ba0*/  @!P0 NANOSLEEP.SYNCS 0x989680 ;  /* 0x009896800000895d */ /* 0x004fea0003900000 */
[----:B------:R-:W2:Y:S02]  /*7bb0*/  @!P0 SYNCS.PHASECHK.TRANS64 P0, [R0+URZ+0x20], R3 ;  /* 0x00002003000085a7 */ /* 0x000ea400080010ff */
[----:B--2---:R-:W-:Y:S05]  /*7bc0*/  @!P0 BRA `(.L_x_123) ;  /* 0xfffffffc00f08947 */ /* 0x004fea000383ffff */
[----:B------:R-:W-:Y:S05]  /*7bd0*/  BRA `(.L_x_26) ;  /* 0xffffff9c00947947 */ /* 0x000fea000383ffff */
.L_x_34:
[----:B-1----:R-:W-:-:S07]  /*7be0*/  MOV R0, UR33 ;  /* 0x0000002100007c02 */ /* 0x002fce0008000f00 */
.L_x_124:
[----:B-1----:R1:W2:Y:S02]  /*7bf0*/  SYNCS.PHASECHK.TRANS64.TRYWAIT P0, [R0+URZ+0x20], R3 ;  /* 0x00002003000075a7 */ /* 0x0022a400080011ff */
[----:B--2---:R-:W-:Y:S05]  /*7c00*/  @!P0 NANOSLEEP.SYNCS 0x989680 ;  /* 0x009896800000895d */ /* 0x004fea0003900000 */
[----:B------:R-:W2:Y:S02]  /*7c10*/  @!P0 SYNCS.PHASECHK.TRANS64 P0, [R0+URZ+0x20], R3 ;  /* 0x00002003000085a7 */ /* 0x000ea400080010ff */
[----:B--2---:R-:W-:Y:S05]  /*7c20*/  @!P0 BRA `(.L_x_124) ;  /* 0xfffffffc00f08947 */ /* 0x004fea000383ffff */
[----:B------:R-:W-:Y:S05]  /*7c30*/  BRA `(.L_x_33) ;  /* 0xffffffa000887947 */ /* 0x000fea000383ffff */
.L_x_39:
[----:B-1----:R1:W2:Y:S02]  /*7c40*/  SYNCS.PHASECHK.TRANS64.TRYWAIT P0, [R3+URZ+0x80], R0 ;  /* 0x00008000030075a7 */ /* 0x0022a400080011ff */
[----:B--2---:R-:W-:Y:S05]  /*7c50*/  @!P0 NANOSLEEP.SYNCS 0x989680 ;  /* 0x009896800000895d */ /* 0x004fea0003900000 */
[----:B------:R-:W2:Y:S02]  /*7c60*/  @!P0 SYNCS.PHASECHK.TRANS64 P0, [R3+URZ+0x80], R0 ;  /* 0x00008000030085a7 */ /* 0x000ea400080010ff */
[----:B--2---:R-:W-:Y:S05]  /*7c70*/  @!P0 BRA `(.L_x_39) ;  /* 0xfffffffc00f08947 */ /* 0x004fea000383ffff */
[----:B------:R-:W-:Y:S05]  /*7c80*/  BRA `(.L_x_125) ;  /* 0xffffffa4005c7947 */ /* 0x000fea000383ffff */
.L_x_43:
[----:B------:R-:W-:-:S07]  /*7c90*/  MOV R0, UR4 ;  /* 0x0000000400007c02 */ /* 0x000fce0008000f00 */
.L_x_126:
[----:B-1----:R1:W2:Y:S02]  /*7ca0*/  SYNCS.PHASECHK.TRANS64.TRYWAIT P0, [R0+URZ], R2 ;  /* 0x00000002000075a7 */ /* 0x0022a400080011ff */
[----:B--2---:R-:W-:Y:S05]  /*7cb0*/  @!P0 NANOSLEEP.SYNCS 0x989680 ;  /* 0x009896800000895d */ /* 0x004fea0003900000 */
[----:B------:R-:W2:Y:S02]  /*7cc0*/  @!P0 SYNCS.PHASECHK.TRANS64 P0, [R0+URZ], R2 ;  /* 0x00000002000085a7 */ /* 0x000ea400080010ff */
[----:B--2---:R-:W-:Y:S05]  /*7cd0*/  @!P0 BRA `(.L_x_126) ;  /* 0xfffffffc00f08947 */ /* 0x004fea000383ffff */
[----:B------:R-:W-:Y:S05]  /*7ce0*/  BRA `(.L_x_127) ;  /* 0xffffffac00087947 */ /* 0x000fea000383ffff */
.L_x_44:
[----:B------:R-:W-:-:S07]  /*7cf0*/  MOV R0, UR5 ;  /* 0x0000000500007c02 */ /* 0x000fce0008000f00 */
.L_x_128:
[----:B-1----:R1:W2:Y:S02]  /*7d00*/  SYNCS.PHASECHK.TRANS64.TRYWAIT P0, [R0+URZ], R3 ;  /* 0x00000003000075a7 */ /* 0x0022a400080011ff */
[----:B--2---:R-:W-:Y:S05]  /*7d10*/  @!P0 NANOSLEEP.SYNCS 0x989680 ;  /* 0x009896800000895d */ /* 0x004fea0003900000 */
[----:B------:R-:W2:Y:S02]  /*7d20*/  @!P0 SYNCS.PHASECHK.TRANS64 P0, [R0+URZ], R3 ;  /* 0x00000003000085a7 */ /* 0x000ea400080010ff */
[----:B--2---:R-:W-:Y:S05]  /*7d30*/  @!P0 BRA `(.L_x_128) ;  /* 0xfffffffc00f08947 */ /* 0x004fea000383ffff */
[----:B------:R-:W-:Y:S05]  /*7d40*/  BRA `(.L_x_129) ;  /* 0xffffffac00147947 */ /* 0x000fea000383ffff */
.L_x_45:
[----:B------:R-:W-:-:S07]  /*7d50*/  MOV R0, UR5 ;  /* 0x0000000500007c02 */ /* 0x000fce0008000f00 */
.L_x_130:
[----:B-1----:R1:W2:Y:S02]  /*7d60*/  SYNCS.PHASECHK.TRANS64.TRYWAIT P0, [R0+URZ], R3 ;  /* 0x00000003000075a7 */ /* 0x0022a400080011ff */
[----:B--2---:R-:W-:Y:S05]  /*7d70*/  @!P0 NANOSLEEP.SYNCS 0x989680 ;  /* 0x009896800000895d */ /* 0x004fea0003900000 */
[----:B------:R-:W2:Y:S02]  /*7d80*/  @!P0 SYNCS.PHASECHK.TRANS64 P0, [R0+URZ], R3 ;  /* 0x00000003000085a7 */ /* 0x000ea400080010ff */
[----:B--2---:R-:W-:Y:S05]  /*7d90*/  @!P0 BRA `(.L_x_130) ;  /* 0xfffffffc00f08947 */ /* 0x004fea000383ffff */
[----:B------:R-:W-:Y:S05]  /*7da0*/  BRA `(.L_x_131) ;  /* 0xffffffac00207947 */ /* 0x000fea000383ffff */
.L_x_48:
[----:B-1----:R1:W2:Y:S02]  /*7db0*/  SYNCS.PHASECHK.TRANS64.TRYWAIT P0, [R2+URZ+0xe0], R4 ;  /* 0x0000e004020075a7 */ /* 0x0022a400080011ff */
[----:B--2---:R-:W-:Y:S05]  /*7dc0*/  @!P0 NANOSLEEP.SYNCS 0x989680 ;  /* 0x009896800000895d */ /* 0x004fea0003900000 */
[----:B------:R-:W2:Y:S02]  /*7dd0*/  @!P0 SYNCS.PHASECHK.TRANS64 P0, [R2+URZ+0xe0], R4 ;  /* 0x0000e004020085a7 */ /* 0x000ea400080010ff */
[----:B--2---:R-:W-:Y:S05]  /*7de0*/  @!P0 BRA `(.L_x_48) ;  /* 0xfffffffc00f08947 */ /* 0x004fea000383ffff */
[----:B------:R-:W-:Y:S05]  /*7df0*/  BRA `(.L_x_132) ;  /* 0xffffffac007c7947 */ /* 0x000fea000383ffff */
.L_x_49:
[----:B------:R-:W-:-:S07]  /*7e00*/  MOV R2, UR4 ;  /* 0x0000000400027c02 */ /* 0x000fce0008000f00 */
.L_x_133:
[----:B-1----:R1:W2:Y:S02]  /*7e10*/  SYNCS.PHASECHK.TRANS64.TRYWAIT P0, [R2+URZ+0x90], R5 ;  /* 0x00009005020075a7 */ /* 0x0022a400080011ff */
[----:B--2---:R-:W-:Y:S05]  /*7e20*/  @!P0 NANOSLEEP.SYNCS 0x989680 ;  /* 0x009896800000895d */ /* 0x004fea0003900000 */
[----:B------:R-:W2:Y:S02]  /*7e30*/  @!P0 SYNCS.PHASECHK.TRANS64 P0, [R2+URZ+0x90], R5 ;  /* 0x00009005020085a7 */ /* 0x000ea400080010ff */
[----:B--2---:R-:W-:Y:S05]  /*7e40*/  @!P0 BRA `(.L_x_133) ;  /* 0xfffffffc00f08947 */ /* 0x004fea000383ffff */
[----:B------:R-:W-:Y:S05]  /*7e50*/  BRA `(.L_x_134) ;  /* 0xffffffac008c7947 */ /* 0x000fea000383ffff */
.L_x_50:
[----:B-1----:R1:W2:Y:S02]  /*7e60*/  SYNCS.PHASECHK.TRANS64.TRYWAIT P1, [R2+URZ+0x80], R4 ;  /* 0x00008004020075a7 */ /* 0x0022a400080211ff */
[----:B--2---:R-:W-:Y:S05]  /*7e70*/  @!P1 NANOSLEEP.SYNCS 0x989680 ;  /* 0x009896800000995d */ /* 0x004fea0003900000 */
[----:B------:R-:W2:Y:S02]  /*7e80*/  @!P1 SYNCS.PHASECHK.TRANS64 P1, [R2+URZ+0x80], R4 ;  /* 0x00008004020095a7 */ /* 0x000ea400080210ff */
[----:B--2---:R-:W-:Y:S05]  /*7e90*/  @!P1 BRA `(.L_x_50) ;  /* 0xfffffffc00f09947 */ /* 0x004fea000383ffff */
[----:B------:R-:W-:Y:S05]  /*7ea0*/  BRA `(.L_x_135) ;  /* 0xffffffac00bc7947 */ /* 0x000fea000383ffff */
.L_x_53:
[----:B------:R-:W-:-:S07]  /*7eb0*/  MOV R0, UR4 ;  /* 0x0000000400007c02 */ /* 0x000fce0008000f00 */
.L_x_136:
[----:B-1----:R1:W2:Y:S02]  /*7ec0*/  SYNCS.PHASECHK.TRANS64.TRYWAIT P0, [R0+URZ+0x90], R2 ;  /* 0x00009002000075a7 */ /* 0x0022a400080011ff */
[----:B--2---:R-:W-:Y:S05]  /*7ed0*/  @!P0 NANOSLEEP.SYNCS 0x989680 ;  /* 0x009896800000895d */ /* 0x004fea0003900000 */
[----:B------:R-:W2:Y:S02]  /*7ee0*/  @!P0 SYNCS.PHASECHK.TRANS64 P0, [R0+URZ+0x90], R2 ;  /* 0x00009002000085a7 */ /* 0x000ea400080010ff */
[----:B--2---:R-:W-:Y:S05]  /*7ef0*/  @!P0 BRA `(.L_x_136) ;  /* 0xfffffffc00f08947 */ /* 0x004fea000383ffff */
[----:B------:R-:W-:Y:S05]  /*7f00*/  BRA `(.L_x_52) ;  /* 0xffffffb000107947 */ /* 0x000fea000383ffff */
.L_x_60:
[----:B-1----:R1:W2:Y:S02]  /*7f10*/  SYNCS.PHASECHK.TRANS64.TRYWAIT P1, [R0+URZ+0x80], R2 ;  /* 0x00008002000075a7 */ /* 0x0022a400080211ff */
[----:B--2---:R-:W-:Y:S05]  /*7f20*/  @!P1 NANOSLEEP.SYNCS 0x989680 ;  /* 0x009896800000995d */ /* 0x004fea0003900000 */
[----:B------:R-:W2:Y:S02]  /*7f30*/  @!P1 SYNCS.PHASECHK.TRANS64 P1, [R0+URZ+0x80], R2 ;  /* 0x00008002000095a7 */ /* 0x000ea400080210ff */
[----:B--2---:R-:W-:Y:S05]  /*7f40*/  @!P1 BRA `(.L_x_60) ;  /* 0xfffffffc00f09947 */ /* 0x004fea000383ffff */
[----:B------:R-:W-:Y:S05]  /*7f50*/  BRA `(.L_x_137) ;  /* 0xffffffb400a47947 */ /* 0x000fea000383ffff */
.L_x_61:
[----:B------:R-:W-:-:S07]  /*7f60*/  MOV R2, UR46 ;  /* 0x0000002e00027c02 */ /* 0x000fce0008000f00 */
.L_x_138:
[----:B-1----:R1:W2:Y:S02]  /*7f70*/  SYNCS.PHASECHK.TRANS64.TRYWAIT P0, [R2+URZ+0xc0], R0 ;  /* 0x0000c000020075a7 */ /* 0x0022a400080011ff */
[----:B--2---:R-:W-:Y:S05]  /*7f80*/  @!P0 NANOSLEEP.SYNCS 0x989680 ;  /* 0x009896800000895d */ /* 0x004fea0003900000 */
[----:B------:R-:W2:Y:S02]  /*7f90*/  @!P0 SYNCS.PHASECHK.TRANS64 P0, [R2+URZ+0xc0], R0 ;  /* 0x0000c000020085a7 */ /* 0x000ea400080010ff */
[----:B--2---:R-:W-:Y:S05]  /*7fa0*/  @!P0 BRA `(.L_x_138) ;  /* 0xfffffffc00f08947 */ /* 0x004fea000383ffff */
[----:B------:R-:W-:Y:S05]  /*7fb0*/  BRA `(.L_x_139) ;  /* 0xffffffb400f47947 */ /* 0x000fea000383ffff */
.L_x_64:
[----:B------:R-:W-:Y:S07]  /*7fc0*/  MOV R0, UR7 ;  /* 0x0000000700007c02 */ /* 0x000fee0008000f00 */
.L_x_140:
[----:B-1----:R1:W2:Y:S02]  /*7fd0*/  SYNCS.PHASECHK.TRANS64.TRYWAIT P0, [R0+URZ], R2 ;  /* 0x00000002000075a7 */ /* 0x0022a400080011ff */
[----:B--2---:R-:W-:Y:S05]  /*7fe0*/  @!P0 NANOSLEEP.SYNCS 0x989680 ;  /* 0x009896800000895d */ /* 0x004fea0003900000 */
[----:B------:R-:W2:Y:S02]  /*7ff0*/  @!P0 SYNCS.PHASECHK.TRANS64 P0, [R0+URZ], R2 ;  /* 0x00000002000085a7 */ /* 0x000ea400080010ff */
[----:B--2---:R-:W-:Y:S05]  /*8000*/  @!P0 BRA `(.L_x_140) ;  /* 0xfffffffc00f08947 */ /* 0x004fea000383ffff */
[----:B------:R-:W-:Y:S05]  /*8010*/  BRA `(.L_x_63) ;  /* 0xffffffb800107947 */ /* 0x000fea000383ffff */
.L_x_67:
[----:B------:R-:W-:-:S07]  /*8020*/  MOV R0, UR4 ;  /* 0x0000000400007c02 */ /* 0x000fce0008000f00 */
.L_x_141:
[----:B--2---:R2:W4:Y:S02]  /*8030*/  SYNCS.PHASECHK.TRANS64.TRYWAIT P0, [R0+URZ], R2 ;  /* 0x00000002000075a7 */ /* 0x00452400080011ff */
[----:B----4-:R-:W-:Y:S05]  /*8040*/  @!P0 NANOSLEEP.SYNCS 0x989680 ;  /* 0x009896800000895d */ /* 0x010fea0003900000 */
[----:B------:R-:W4:Y:S02]  /*8050*/  @!P0 SYNCS.PHASECHK.TRANS64 P0, [R0+URZ], R2 ;  /* 0x00000002000085a7 */ /* 0x000f2400080010ff */
[----:B----4-:R-:W-:Y:S05]  /*8060*/  @!P0 BRA `(.L_x_141) ;  /* 0xfffffffc00f08947 */ /* 0x010fea000383ffff */
[----:B------:R-:W-:Y:S05]  /*8070*/  BRA `(.L_x_142) ;  /* 0xffffffbc003c7947 */ /* 0x000fea000383ffff */
.L_x_68:
[----:B------:R-:W-:-:S07]  /*8080*/  MOV R0, UR5 ;  /* 0x0000000500007c02 */ /* 0x000fce0008000f00 */
.L_x_143:
[----:B-1----:R1:W2:Y:S02]  /*8090*/  SYNCS.PHASECHK.TRANS64.TRYWAIT P0, [R0+URZ], R3 ;  /* 0x00000003000075a7 */ /* 0x0022a400080011ff */
[----:B--2---:R-:W-:Y:S05]  /*80a0*/  @!P0 NANOSLEEP.SYNCS 0x989680 ;  /* 0x009896800000895d */ /* 0x004fea0003900000 */
[----:B------:R-:W2:Y:S02]  /*80b0*/  @!P0 SYNCS.PHASECHK.TRANS64 P0, [R0+URZ], R3 ;  /* 0x00000003000085a7 */ /* 0x000ea400080010ff */
[----:B--2---:R-:W-:Y:S05]  /*80c0*/  @!P0 BRA `(.L_x_143) ;  /* 0xfffffffc00f08947 */ /* 0x004fea000383ffff */
[----:B------:R-:W-:Y:S05]  /*80d0*/  BRA `(.L_x_144) ;  /* 0xffffffbc00487947 */ /* 0x000fea000383ffff */
.L_x_69:
[----:B------:R-:W-:-:S07]  /*80e0*/  MOV R0, UR5 ;  /* 0x0000000500007c02 */ /* 0x000fce0008000f00 */
.L_x_145:
[----:B-1----:R1:W2:Y:S02]  /*80f0*/  SYNCS.PHASECHK.TRANS64.TRYWAIT P0, [R0+URZ], R3 ;  /* 0x00000003000075a7 */ /* 0x0022a400080011ff */
[----:B--2---:R-:W-:Y:S05]  /*8100*/  @!P0 NANOSLEEP.SYNCS 0x989680 ;  /* 0x009896800000895d */ /* 0x004fea0003900000 */
[----:B------:R-:W2:Y:S02]  /*8110*/  @!P0 SYNCS.PHASECHK.TRANS64 P0, [R0+URZ], R3 ;  /* 0x00000003000085a7 */ /* 0x000ea400080010ff */
[----:B--2---:R-:W-:Y:S05]  /*8120*/  @!P0 BRA `(.L_x_145) ;  /* 0xfffffffc00f08947 */ /* 0x004fea000383ffff */
[----:B------:R-:W-:Y:S05]  /*8130*/  BRA `(.L_x_146) ;  /* 0xffffffbc00547947 */ /* 0x000fea000383ffff */
.L_x_70:
[----:B-1----:R-:W-:-:S07]  /*8140*/  MOV R0, UR4 ;  /* 0x0000000400007c02 */ /* 0x002fce0008000f00 */
.L_x_147:
[----:B-1----:R1:W2:Y:S02]  /*8150*/  SYNCS.PHASECHK.TRANS64.TRYWAIT P0, [R0+URZ], R2 ;  /* 0x00000002000075a7 */ /* 0x0022a400080011ff */
[----:B--2---:R-:W-:Y:S05]  /*8160*/  @!P0 NANOSLEEP.SYNCS 0x989680 ;  /* 0x009896800000895d */ /* 0x004fea0003900000 */
[----:B------:R-:W2:Y:S02]  /*8170*/  @!P0 SYNCS.PHASECHK.TRANS64 P0, [R0+URZ], R2 ;  /* 0x00000002000085a7 */ /* 0x000ea400080010ff */
[----:B--2---:R-:W-:Y:S05]  /*8180*/  @!P0 BRA `(.L_x_147) ;  /* 0xfffffffc00f08947 */ /* 0x004fea000383ffff */
[----:B------:R-:W-:Y:S05]  /*8190*/  BRA `(.L_x_148) ;  /* 0xffffffbc00607947 */ /* 0x000fea000383ffff */
.L_x_75:
[----:B---3--:R3:W1:Y:S02]  /*81a0*/  SYNCS.PHASECHK.TRANS64.TRYWAIT P0, [R12+URZ+0x80], R0 ;  /* 0x000080000c0075a7 */ /* 0x00866400080011ff */
[----:B-1----:R-:W-:Y:S05]  /*81b0*/  @!P0 NANOSLEEP.SYNCS 0x989680 ;  /* 0x009896800000895d */ /* 0x002fea0003900000 */
[----:B------:R-:W1:Y:S02]  /*81c0*/  @!P0 SYNCS.PHASECHK.TRANS64 P0, [R12+URZ+0x80], R0 ;  /* 0x000080000c0085a7 */ /* 0x000e6400080010ff */
[----:B-1----:R-:W-:Y:S05]  /*81d0*/  @!P0 BRA `(.L_x_75) ;  /* 0xfffffffc00f08947 */ /* 0x002fea000383ffff */
[----:B------:R-:W-:Y:S05]  /*81e0*/  BRA `(.L_x_149) ;  /* 0xffffffc000707947 */ /* 0x000fea000383ffff */
.L_x_78:
[----:B-1----:R-:W-:Y:S07]  /*81f0*/  MOV R0, UR24 ;  /* 0x0000001800007c02 */ /* 0x002fee0008000f00 */
.L_x_150:
[----:B-1----:R1:W2:Y:S02]  /*8200*/  SYNCS.PHASECHK.TRANS64.TRYWAIT P2, [R0+URZ+0x78], R6 ;  /* 0x00007806000075a7 */ /* 0x0022a400080411ff */
[----:B--2---:R-:W-:Y:S05]  /*8210*/  @!P2 NANOSLEEP.SYNCS 0x989680 ;  /* 0x009896800000a95d */ /* 0x004fea0003900000 */
[----:B------:R-:W2:Y:S02]  /*8220*/  @!P2 SYNCS.PHASECHK.TRANS64 P2, [R0+URZ+0x78], R6 ;  /* 0x000078060000a5a7 */ /* 0x000ea400080410ff */
[----:B--2---:R-:W-:Y:S05]  /*8230*/  @!P2 BRA `(.L_x_150) ;  /* 0xfffffffc00f0a947 */ /* 0x004fea000383ffff */
[----:B------:R-:W-:Y:S05]  /*8240*/  BRA `(.L_x_77) ;  /* 0xffffffc400d47947 */ /* 0x000fea000383ffff */
.L_x_81:
[----:B------:R-:W-:Y:S07]  /*8250*/  MOV R0, UR4 ;  /* 0x0000000400007c02 */ /* 0x000fee0008000f00 */
.L_x_151:
[----:B-1----:R1:W2:Y:S02]  /*8260*/  SYNCS.PHASECHK.TRANS64.TRYWAIT P0, [R0+URZ+0x58], R9 ;  /* 0x00005809000075a7 */ /* 0x0022a400080011ff */
[----:B--2---:R-:W-:Y:S05]  /*8270*/  @!P0 NANOSLEEP.SYNCS 0x989680 ;  /* 0x009896800000895d */ /* 0x004fea0003900000 */
[----:B------:R-:W2:Y:S02]  /*8280*/  @!P0 SYNCS.PHASECHK.TRANS64 P0, [R0+URZ+0x58], R9 ;  /* 0x00005809000085a7 */ /* 0x000ea400080010ff */
[----:B--2---:R-:W-:Y:S05]  /*8290*/  @!P0 BRA `(.L_x_151) ;  /* 0xfffffffc00f08947 */ /* 0x004fea000383ffff */
[----:B------:R-:W-:Y:S05]  /*82a0*/  BRA `(.L_x_152) ;  /* 0xffffffc800347947 */ /* 0x000fea000383ffff */
.L_x_82:
[----:B------:R-:W-:Y:S07]  /*82b0*/  MOV R6, UR5 ;  /* 0x0000000500067c02 */ /* 0x000fee0008000f00 */
.L_x_153:
[----:B-1----:R1:W2:Y:S02]  /*82c0*/  SYNCS.PHASECHK.TRANS64.TRYWAIT P0, [R6+URZ+0x58], R0 ;  /* 0x00005800060075a7 */ /* 0x0022a400080011ff */
[----:B--2---:R-:W-:Y:S05]  /*82d0*/  @!P0 NANOSLEEP.SYNCS 0x989680 ;  /* 0x009896800000895d */ /* 0x004fea0003900000 */
[----:B------:R-:W2:Y:S02]  /*82e0*/  @!P0 SYNCS.PHASECHK.TRANS64 P0, [R6+URZ+0x58], R0 ;  /* 0x00005800060085a7 */ /* 0x000ea400080010ff */
[----:B--2---:R-:W-:Y:S05]  /*82f0*/  @!P0 BRA `(.L_x_153) ;  /* 0xfffffffc00f08947 */ /* 0x004fea000383ffff */
[----:B------:R-:W-:Y:S05]  /*8300*/  BRA `(.L_x_154) ;  /* 0xffffffc800907947 */ /* 0x000fea000383ffff */
.L_x_84:
[----:B------:R-:W-:-:S07]  /*8310*/  MOV R0, UR4 ;  /* 0x0000000400007c02 */ /* 0x000fce0008000f00 */
.L_x_155:
[----:B-1----:R1:W2:Y:S02]  /*8320*/  SYNCS.PHASECHK.TRANS64.TRYWAIT P0, [R0+URZ], R2 ;  /* 0x00000002000075a7 */ /* 0x0022a400080011ff */
[----:B--2---:R-:W-:Y:S05]  /*8330*/  @!P0 NANOSLEEP.SYNCS 0x989680 ;  /* 0x009896800000895d */ /* 0x004fea0003900000 */
[----:B------:R-:W2:Y:S02]  /*8340*/  @!P0 SYNCS.PHASECHK.TRANS64 P0, [R0+URZ], R2 ;  /* 0x00000002000085a7 */ /* 0x000ea400080010ff */
[----:B--2---:R-:W-:Y:S05]  /*8350*/  @!P0 BRA `(.L_x_155) ;  /* 0xfffffffc00f08947 */ /* 0x004fea000383ffff */
[----:B------:R-:W-:Y:S05]  /*8360*/  BRA `(.L_x_156) ;  /* 0xffffffcc00207947 */ /* 0x000fea000383ffff */
.L_x_85:
[----:B------:R-:W-:-:S07]  /*8370*/  MOV R0, UR5 ;  /* 0x0000000500007c02 */ /* 0x000fce0008000f00 */
.L_x_157:
[----:B-1----:R1:W2:Y:S02]  /*8380*/  SYNCS.PHASECHK.TRANS64.TRYWAIT P0, [R0+URZ], R2 ;  /* 0x00000002000075a7 */ /* 0x0022a400080011ff */
[----:B--2---:R-:W-:Y:S05]  /*8390*/  @!P0 NANOSLEEP.SYNCS 0x989680 ;  /* 0x009896800000895d */ /* 0x004fea0003900000 */
[----:B------:R-:W2:Y:S02]  /*83a0*/  @!P0 SYNCS.PHASECHK.TRANS64 P0, [R0+URZ], R2 ;  /* 0x00000002000085a7 */ /* 0x000ea400080010ff */
[----:B--2---:R-:W-:Y:S05]  /*83b0*/  @!P0 BRA `(.L_x_157) ;  /* 0xfffffffc00f08947 */ /* 0x004fea000383ffff */
[----:B------:R-:W-:Y:S05]  /*83c0*/  BRA `(.L_x_158) ;  /* 0xffffffcc002c7947 */ /* 0x000fea000383ffff */
.L_x_87:
[----:B-1----:R1:W2:Y:S02]  /*83d0*/  SYNCS.PHASECHK.TRANS64.TRYWAIT P0, [R0+URZ+0x80], R2 ;  /* 0x00008002000075a7 */ /* 0x0022a400080011ff */
[----:B--2---:R-:W-:Y:S05]  /*83e0*/  @!P0 NANOSLEEP.SYNCS 0x989680 ;  /* 0x009896800000895d */ /* 0x004fea0003900000 */
[----:B------:R-:W2:Y:S02]  /*83f0*/  @!P0 SYNCS.PHASECHK.TRANS64 P0, [R0+URZ+0x80], R2 ;  /* 0x00008002000085a7 */ /* 0x000ea400080010ff */
[----:B--2---:R-:W-:Y:S05]  /*8400*/  @!P0 BRA `(.L_x_87) ;  /* 0xfffffffc00f08947 */ /* 0x004fea000383ffff */
[----:B------:R-:W-:Y:S05]  /*8410*/  BRA `(.L_x_159) ;  /* 0xffffffd0001c7947 */ /* 0x000fea000383ffff */
.L_x_97:
[----:B-1----:R1:W3:Y:S02]  /*8420*/  SYNCS.PHASECHK.TRANS64.TRYWAIT P1, [R2+URZ+0x40], R0 ;  /* 0x00004000020075a7 */ /* 0x0022e400080211ff */
[----:B---3--:R-:W-:Y:S05]  /*8430*/  @!P1 NANOSLEEP.SYNCS 0x989680 ;  /* 0x009896800000995d */ /* 0x008fea0003900000 */
[----:B------:R-:W3:Y:S02]  /*8440*/  @!P1 SYNCS.PHASECHK.TRANS64 P1, [R2+URZ+0x40], R0 ;  /* 0x00004000020095a7 */ /* 0x000ee400080210ff */
[----:B---3--:R-:W-:Y:S05]  /*8450*/  @!P1 BRA `(.L_x_97) ;  /* 0xfffffffc00f09947 */ /* 0x008fea000383ffff */
[----:B------:R-:W-:Y:S05]  /*8460*/  BRA `(.L_x_96) ;  /* 0xffffffdc009c7947 */ /* 0x000fea000383ffff */
.L_x_99:
[----:B--2---:R2:W3:Y:S02]  /*8470*/  SYNCS.PHASECHK.TRANS64.TRYWAIT P0, [R71+URZ+0xa0], R3 ;  /* 0x0000a003470075a7 */ /* 0x0044e400080011ff */
[----:B---3--:R-:W-:Y:S05]  /*8480*/  @!P0 NANOSLEEP.SYNCS 0x989680 ;  /* 0x009896800000895d */ /* 0x008fea0003900000 */
[----:B------:R-:W3:Y:S02]  /*8490*/  @!P0 SYNCS.PHASECHK.TRANS64 P0, [R71+URZ+0xa0], R3 ;  /* 0x0000a003470085a7 */ /* 0x000ee400080010ff */
[----:B---3--:R-:W-:Y:S05]  /*84a0*/  @!P0 BRA `(.L_x_99) ;  /* 0xfffffffc00f08947 */ /* 0x008fea000383ffff */
[----:B------:R-:W-:Y:S05]  /*84b0*/  BRA `(.L_x_98) ;  /* 0xffffffe000147947 */ /* 0x000fea000383ffff */
.L_x_110:
[----:B-1----:R1:W2:Y:S02]  /*84c0*/  SYNCS.PHASECHK.TRANS64.TRYWAIT P0, [R2+URZ+0x40], R74 ;  /* 0x0000404a020075a7 */ /* 0x0022a400080011ff */
[----:B--2---:R-:W-:Y:S05]  /*84d0*/  @!P0 NANOSLEEP.SYNCS 0x989680 ;  /* 0x009896800000895d */ /* 0x004fea0003900000 */
[----:B------:R-:W2:Y:S02]  /*84e0*/  @!P0 SYNCS.PHASECHK.TRANS64 P0, [R2+URZ+0x40], R74 ;  /* 0x0000404a020085a7 */ /* 0x000ea400080010ff */
[----:B--2---:R-:W-:Y:S05]  /*84f0*/  @!P0 BRA `(.L_x_110) ;  /* 0xfffffffc00f08947 */ /* 0x004fea000383ffff */
[----:B------:R-:W-:Y:S05]  /*8500*/  BRA `(.L_x_109) ;  /* 0xffffffe800607947 */ /* 0x000fea000383ffff */
        .weak           $__internal_0_$__cuda_sm10x_tcgen05_guardrail_trap_col_being_dealloced_not_returned_by_alloc
        .type           $__internal_0_$__cuda_sm10x_tcgen05_guardrail_trap_col_being_dealloced_not_returned_by_alloc,@function
        .size           $__internal_0_$__cuda_sm10x_tcgen05_guardrail_trap_col_being_dealloced_not_returned_by_alloc,($__internal_1_$__cuda_sm10x_tcgen05_guardrail_trap_phase_invalid_during_alloc - $__internal_0_$__cuda_sm10x_tcgen05_guardrail_trap_col_being_dealloced_not_returned_by_alloc)
$__internal_0_$__cuda_sm10x_tcgen05_guardrail_trap_col_being_dealloced_not_returned_by_alloc:
[----:B------:R-:W-:Y:S05]  /*8510*/  BPT.TRAP 0x1 ;  /* 0x000000040000795c */ /* 0x000fea0000300000 */
[----:B------:R-:W-:-:S04]  /*8520*/  HFMA2 R3, -RZ, RZ, 0, 0 ;  /* 0x00000000ff037431 */ /* 0x000fc800000001ff */
[----:B------:R-:W-:Y:S05]  /*8530*/  RET.REL.NODEC R2 `(_ZN7cutlass13device_kernelINS_4gemm6kernel13GemmUniversalIN4cute5tupleIJiiiiEEENS1_10collective13CollectiveMmaINS1_35MainloopSm100TmaUmmaWarpSpecializedILi4ELi2ELi4ENS5_IJNS4_1CILi1EEENSA_ILi2EEESB_EEEEENS5_IJNSA_ILi64EEESF_SF_EEENS_10tfloat32_tENS5_IJlSB_lEEESH_SI_NS4_8TiledMMAINS4_8MMA_AtomIJNS4_17SM100_MMA_TF32_SSISH_SH_fLi64ELi64ELNS4_4UMMA5MajorE0ELSN_0ELNSM_7ScaleInE0ELSO_0EEEEEENS4_6LayoutINS5_IJSB_SB_SB_EEENS5_IJNSA_ILi0EEEST_ST_EEEEENS5_IJNS4_10UnderscoreESW_SW_EEEEENS4_23SM90_TMA_LOAD_MULTICASTENS4_14ComposedLayoutINS4_7SwizzleILi3ELi4ELi3EEENS4_18smem_ptr_flag_bitsILi32EEENSR_INS5_IJNSA_ILi8EEENSA_ILi32EEEEEENS5_IJS16_SB_EEEEEEEvNS4_8identityENS4_13SM90_TMA_LOADES1A_vS1B_EENS_8epilogue10collective18CollectiveEpilogueINS1E_23Sm100TmaWarpSpecializedILi3ELi2ELi16ELb1ELb0EEEJSG_NS5_IJNSR_ISF_SB_EENSR_IS16_SB_EEEEESH_SI_SH_SI_NS1E_6fusion15FusionCallbacksIS1I_NS1M_17LinearCombinationISH_fSH_fLNS_15FloatRoundStyleE2EEESG_S1L_JEEENS4_5SM1004TMEM4LOAD26SM100_TMEM_LOAD_16dp128b8xES1C_S1A_NS4_17SM75_U32x4_LDSM_NENS4_14SM90_TMA_STOREES1A_NS4_17SM90_U32x4_STSM_NENS4_39AutoVectorizingCopyWithAssumedAlignmentILi128EEEEEEvvEEEEvNT_6ParamsE) ;  /* 0xffffff7802b07950 */ /* 0x000fea0003c3ffff */
        .weak           $__internal_1_$__cuda_sm10x_tcgen05_guardrail_trap_phase_invalid_during_alloc
        .type           $__internal_1_$__cuda_sm10x_tcgen05_guardrail_trap_phase_invalid_during_alloc,@function
        .size           $__internal_1_$__cuda_sm10x_tcgen05_guardrail_trap_phase_invalid_during_alloc,($__internal_2_$__cuda_sm10x_tcgen05_guardrail_trap_unallocated_columns_being_dealloced - $__internal_1_$__cuda_sm10x_tcgen05_guardrail_trap_phase_invalid_during_alloc)
$__internal_1_$__cuda_sm10x_tcgen05_guardrail_trap_phase_invalid_during_alloc:
[----:B------:R-:W-:Y:S05]  /*8540*/  BPT.TRAP 0x1 ;  /* 0x000000040000795c */ /* 0x000fea0000300000 */
[----:B------:R-:W-:-:S04]  /*8550*/  MOV R5, 0x0 ;  /* 0x0000000000057802 */ /* 0x000fc80000000f00 */
[----:B------:R-:W-:Y:S05]  /*8560*/  RET.REL.NODEC R4 `(_ZN7cutlass13device_kernelINS_4gemm6kernel13GemmUniversalIN4cute5tupleIJiiiiEEENS1_10collective13CollectiveMmaINS1_35MainloopSm100TmaUmmaWarpSpecializedILi4ELi2ELi4ENS5_IJNS4_1CILi1EEENSA_ILi2EEESB_EEEEENS5_IJNSA_ILi64EEESF_SF_EEENS_10tfloat32_tENS5_IJlSB_lEEESH_SI_NS4_8TiledMMAINS4_8MMA_AtomIJNS4_17SM100_MMA_TF32_SSISH_SH_fLi64ELi64ELNS4_4UMMA5MajorE0ELSN_0ELNSM_7ScaleInE0ELSO_0EEEEEENS4_6LayoutINS5_IJSB_SB_SB_EEENS5_IJNSA_ILi0EEEST_ST_EEEEENS5_IJNS4_10UnderscoreESW_SW_EEEEENS4_23SM90_TMA_LOAD_MULTICASTENS4_14ComposedLayoutINS4_7SwizzleILi3ELi4ELi3EEENS4_18smem_ptr_flag_bitsILi32EEENSR_INS5_IJNSA_ILi8EEENSA_ILi32EEEEEENS5_IJS16_SB_EEEEEEEvNS4_8identityENS4_13SM90_TMA_LOADES1A_vS1B_EENS_8epilogue10collective18CollectiveEpilogueINS1E_23Sm100TmaWarpSpecializedILi3ELi2ELi16ELb1ELb0EEEJSG_NS5_IJNSR_ISF_SB_EENSR_IS16_SB_EEEEESH_SI_SH_SI_NS1E_6fusion15FusionCallbacksIS1I_NS1M_17LinearCombinationISH_fSH_fLNS_15FloatRoundStyleE2EEESG_S1L_JEEENS4_5SM1004TMEM4LOAD26SM100_TMEM_LOAD_16dp128b8xES1C_S1A_NS4_17SM75_U32x4_LDSM_NENS4_14SM90_TMA_STOREES1A_NS4_17SM90_U32x4_STSM_NENS4_39AutoVectorizingCopyWithAssumedAlignmentILi128EEEEEEvvEEEEvNT_6ParamsE) ;  /* 0xffffff7804a47950 */ /* 0x000fea0003c3ffff */
        .weak           $__internal_2_$__cuda_sm10x_tcgen05_guardrail_trap_unallocated_columns_being_dealloced
        .type           $__internal_2_$__cuda_sm10x_tcgen05_guardrail_trap_unallocated_columns_being_dealloced,@function
        .size           $__internal_2_$__cuda_sm10x_tcgen05_guardrail_trap_unallocated_columns_being_dealloced,(.L_x_161 - $__internal_2_$__cuda_sm10x_tcgen05_guardrail_trap_unallocated_columns_being_dealloced)
$__internal_2_$__cuda_sm10x_tcgen05_guardrail_trap_unallocated_columns_being_dealloced:
[----:B------:R-:W-:Y:S05]  /*8570*/  BPT.TRAP 0x1 ;  /* 0x000000040000795c */ /* 0x000fea0000300000 */
[----:B------:R-:W-:-:S04]  /*8580*/  HFMA2 R3, -RZ, RZ, 0, 0 ;  /* 0x00000000ff037431 */ /* 0x000fc800000001ff */
[----:B------:R-:W-:Y:S05]  /*8590*/  RET.REL.NODEC R2 `(_ZN7cutlass13device_kernelINS_4gemm6kernel13GemmUniversalIN4cute5tupleIJiiiiEEENS1_10collective13CollectiveMmaINS1_35MainloopSm100TmaUmmaWarpSpecializedILi4ELi2ELi4ENS5_IJNS4_1CILi1EEENSA_ILi2EEESB_EEEEENS5_IJNSA_ILi64EEESF_SF_EEENS_10tfloat32_tENS5_IJlSB_lEEESH_SI_NS4_8TiledMMAINS4_8MMA_AtomIJNS4_17SM100_MMA_TF32_SSISH_SH_fLi64ELi64ELNS4_4UMMA5MajorE0ELSN_0ELNSM_7ScaleInE0ELSO_0EEEEEENS4_6LayoutINS5_IJSB_SB_SB_EEENS5_IJNSA_ILi0EEEST_ST_EEEEENS5_IJNS4_10UnderscoreESW_SW_EEEEENS4_23SM90_TMA_LOAD_MULTICASTENS4_14ComposedLayoutINS4_7SwizzleILi3ELi4ELi3EEENS4_18smem_ptr_flag_bitsILi32EEENSR_INS5_IJNSA_ILi8EEENSA_ILi32EEEEEENS5_IJS16_SB_EEEEEEEvNS4_8identityENS4_13SM90_TMA_LOADES1A_vS1B_EENS_8epilogue10collective18CollectiveEpilogueINS1E_23Sm100TmaWarpSpecializedILi3ELi2ELi16ELb1ELb0EEEJSG_NS5_IJNSR_ISF_SB_EENSR_IS16_SB_EEEEESH_SI_SH_SI_NS1E_6fusion15FusionCallbacksIS1I_NS1M_17LinearCombinationISH_fSH_fLNS_15FloatRoundStyleE2EEESG_S1L_JEEENS4_5SM1004TMEM4LOAD26SM100_TMEM_LOAD_16dp128b8xES1C_S1A_NS4_17SM75_U32x4_LDSM_NENS4_14SM90_TMA_STOREES1A_NS4_17SM90_U32x4_STSM_NENS4_39AutoVectorizingCopyWithAssumedAlignmentILi128EEEEEEvvEEEEvNT_6ParamsE) ;  /* 0xffffff7802987950 */ /* 0x000fea0003c3ffff */
.L_x_160:
[----:B------:R-:W-:-:S00]  /*85a0*/  BRA `(.L_x_160) ;  /* 0xfffffffc00fc7947 */ /* 0x000fc0000383ffff */
[----:B------:R-:W-:-:S00]  /*85b0*/  NOP ;  /* 0x0000000000007918 */ /* 0x000fc00000000000 */
        /* <DEDUP_REMOVED lines=12> */
.L_x_161:


//--------------------- .nv.global.init           --------------------------
	.section	.nv.global.init,"aw",@progbits
.nv.global.init:
	.type		$str$27,@object
	.size		$str$27,($str$28 - $str$27)
$str$27:
        /*0000*/ 	.byte	0x28, 0x61, 0x64, 0x64, 0x72, 0x65, 0x73, 0x73, 0x20, 0x26, 0x20, 0x6d, 0x61, 0x73, 0x6b, 0x29
        /*0010*/ 	.byte	0x20, 0x3d, 0x3d, 0x20, 0x30, 0x00
	.type		$str$28,@object
	.size		$str$28,($str$26 - $str$28)
$str$28:
        /*0016*/ 	.byte	0x2f, 0x74, 0x6d, 0x70, 0x2f, 0x63, 0x75, 0x74, 0x6c, 0x61, 0x73, 0x73, 0x5f, 0x73, 0x77, 0x65
        /*0026*/ 	.byte	0x65, 0x70, 0x5f, 0x73, 0x72, 0x63, 0x2f, 0x69, 0x6e, 0x63, 0x6c, 0x75, 0x64, 0x65, 0x2f, 0x63
        /*0036*/ 	.byte	0x75, 0x74, 0x65, 0x2f, 0x70, 0x6f, 0x69, 0x6e, 0x74, 0x65, 0x72, 0x5f, 0x66, 0x6c, 0x61, 0x67
        /*0046*/ 	.byte	0x67, 0x65, 0x64, 0x2e, 0x68, 0x70, 0x70, 0x00
	.type		$str$26,@object
	.size		$str$26,($str$25 - $str$26)
$str$26:
        /*004e*/ 	.byte	0x2f, 0x74, 0x6d, 0x70, 0x2f, 0x63, 0x75, 0x74, 0x6c, 0x61, 0x73, 0x73, 0x5f, 0x73, 0x77, 0x65
        /*005e*/ 	.byte	0x65, 0x70, 0x5f, 0x73, 0x72, 0x63, 0x2f, 0x69, 0x6e, 0x63, 0x6c, 0x75, 0x64, 0x65, 0x2f, 0x63
        /*006e*/ 	.byte	0x75, 0x74, 0x65, 0x2f, 0x61, 0x74, 0x6f, 0x6d, 0x2f, 0x63, 0x6f, 0x70, 0x79, 0x5f, 0x74, 0x72
        /*007e*/ 	.byte	0x61, 0x69, 0x74, 0x73, 0x5f, 0x73, 0x6d, 0x31, 0x30, 0x30, 0x2e, 0x68, 0x70, 0x70, 0x00
	.type		$str$25,@object
	.size		$str$25,(__unnamed_1 - $str$25)
$str$25:
        /*008d*/ 	.byte	0x28, 0x28, 0x75, 0x69, 0x6e, 0x74, 0x33, 0x32, 0x5f, 0x74, 0x28, 0x74, 0x68, 0x72, 0x65, 0x61
        /*009d*/ 	.byte	0x64, 0x49, 0x64, 0x78, 0x2e, 0x78, 0x29, 0x20, 0x2f, 0x20, 0x33, 0x32, 0x29, 0x20, 0x25, 0x20
        /*00ad*/ 	.byte	0x34, 0x29, 0x20, 0x3d, 0x3d, 0x20, 0x28, 0x28, 0x28, 0x74, 0x6d, 0x65, 0x6d, 0x5f, 0x61, 0x64
        /*00bd*/ 	.byte	0x64, 0x72, 0x20, 0x3e, 0x3e, 0x20, 0x31, 0x36, 0x29, 0x20, 0x2f, 0x20, 0x33, 0x32, 0x29, 0x20
        /*00cd*/ 	.byte	0x25, 0x20, 0x34, 0x29, 0x00
	.type		__unnamed_1,@object
	.size		__unnamed_1,(__unnamed_2 - __unnamed_1)
__unnamed_1:
        /*00d2*/ 	.byte	0x61, 0x75, 0x74, 0x6f, 0x20, 0x63, 0x75, 0x74, 0x65, 0x3a, 0x3a, 0x61, 0x73, 0x5f, 0x70, 0x6f
        /* <DEDUP_REMOVED lines=24> */
        /*0262*/ 	.byte	0x30, 0x34, 0x38, 0x3e, 0x3e, 0x3e, 0x3e, 0x5d, 0x00
	.type		__unnamed_2,@object
	.size		__unnamed_2,(.L_2 - __unnamed_2)
__unnamed_2:
        /* <DEDUP_REMOVED lines=45> */
        /*053b*/ 	.byte	0x3e, 0x3e, 0x3e, 0x5d, 0x00
.L_2:


//--------------------- .nv.shared._ZN7cutlass13device_kernelINS_4gemm6kernel13GemmUniversalIN4cute5tupleIJiiiiEEENS1_10collective13CollectiveMmaINS1_35MainloopSm100TmaUmmaWarpSpecializedILi4ELi2ELi4ENS5_IJNS4_1CILi1EEENSA_ILi2EEESB_EEEEENS5_IJNSA_ILi64EEESF_SF_EEENS_10tfloat32_tENS5_IJlSB_lEEESH_SI_NS4_8TiledMMAINS4_8MMA_AtomIJNS4_17SM100_MMA_TF32_SSISH_SH_fLi64ELi64ELNS4_4UMMA5MajorE0ELSN_0ELNSM_7ScaleInE0ELSO_0EEEEEENS4_6LayoutINS5_IJSB_SB_SB_EEENS5_IJNSA_ILi0EEEST_ST_EEEEENS5_IJNS4_10UnderscoreESW_SW_EEEEENS4_23SM90_TMA_LOAD_MULTICASTENS4_14ComposedLayoutINS4_7SwizzleILi3ELi4ELi3EEENS4_18smem_ptr_flag_bitsILi32EEENSR_INS5_IJNSA_ILi8EEENSA_ILi32EEEEEENS5_IJS16_SB_EEEEEEEvNS4_8identityENS4_13SM90_TMA_LOADES1A_vS1B_EENS_8epilogue10collective18CollectiveEpilogueINS1E_23Sm100TmaWarpSpecializedILi3ELi2ELi16ELb1ELb0EEEJSG_NS5_IJNSR_ISF_SB_EENSR_IS16_SB_EEEEESH_SI_SH_SI_NS1E_6fusion15FusionCallbacksIS1I_NS1M_17LinearCombinationISH_fSH_fLNS_15FloatRoundStyleE2EEESG_S1L_JEEENS4_5SM1004TMEM4LOAD26SM100_TMEM_LOAD_16dp128b8xES1C_S1A_NS4_17SM75_U32x4_LDSM_NENS4_14SM90_TMA_STOREES1A_NS4_17SM90_U32x4_STSM_NENS4_39AutoVectorizingCopyWithAssumedAlignmentILi128EEEEEEvvEEEEvNT_6ParamsE --------------------------
	.section	.nv.shared._ZN7cutlass13device_kernelINS_4gemm6kernel13GemmUniversalIN4cute5tupleIJiiiiEEENS1_10collective13CollectiveMmaINS1_35MainloopSm100TmaUmmaWarpSpecializedILi4ELi2ELi4ENS5_IJNS4_1CILi1EEENSA_ILi2EEESB_EEEEENS5_IJNSA_ILi64EEESF_SF_EEENS_10tfloat32_tENS5_IJlSB_lEEESH_SI_NS4_8TiledMMAINS4_8MMA_AtomIJNS4_17SM100_MMA_TF32_SSISH_SH_fLi64ELi64ELNS4_4UMMA5MajorE0ELSN_0ELNSM_7ScaleInE0ELSO_0EEEEEENS4_6LayoutINS5_IJSB_SB_SB_EEENS5_IJNSA_ILi0EEEST_ST_EEEEENS5_IJNS4_10UnderscoreESW_SW_EEEEENS4_23SM90_TMA_LOAD_MULTICASTENS4_14ComposedLayoutINS4_7SwizzleILi3ELi4ELi3EEENS4_18smem_ptr_flag_bitsILi32EEENSR_INS5_IJNSA_ILi8EEENSA_ILi32EEEEEENS5_IJS16_SB_EEEEEEEvNS4_8identityENS4_13SM90_TMA_LOADES1A_vS1B_EENS_8epilogue10collective18CollectiveEpilogueINS1E_23Sm100TmaWarpSpecializedILi3ELi2ELi16ELb1ELb0EEEJSG_NS5_IJNSR_ISF_SB_EENSR_IS16_SB_EEEEESH_SI_SH_SI_NS1E_6fusion15FusionCallbacksIS1I_NS1M_17LinearCombinationISH_fSH_fLNS_15FloatRoundStyleE2EEESG_S1L_JEEENS4_5SM1004TMEM4LOAD26SM100_TMEM_LOAD_16dp128b8xES1C_S1A_NS4_17SM75_U32x4_LDSM_NENS4_14SM90_TMA_STOREES1A_NS4_17SM90_U32x4_STSM_NENS4_39AutoVectorizingCopyWithAssumedAlignmentILi128EEEEEEvvEEEEvNT_6ParamsE,"aw",@nobits
	.sectionflags	@""
	.align	16
	.zero		1024


//--------------------- .nv.shared.reserved.0     --------------------------
	.section	.nv.shared.reserved.0,"aw",@nobits
	.weak		__nv_reservedSMEM_offset_0_alias
	.size		__nv_reservedSMEM_offset_0_alias, 0, 64
	.other		__nv_reservedSMEM_offset_0_alias,@"STO_CUDA_RESERVED_SHARED STV_DEFAULT"
__nv_reservedSMEM_offset_0_alias:
	.zero		0
.nv.shared.reserved.0:
	.zero		64
	.weak		__nv_reservedSMEM_tcgen05_partition
	.type		__nv_reservedSMEM_tcgen05_partition,@object
	.size		__nv_reservedSMEM_tcgen05_partition,(.L_0 - __nv_reservedSMEM_tcgen05_partition)
__nv_reservedSMEM_tcgen05_partition:
	.zero		32
.L_0:


//--------------------- .nv.global                --------------------------
	.section	.nv.global,"aw",@nobits
.nv.global:
	.type		_ZN40_INTERNAL_11956490_4_k_cu_5f549dd6_106954cute1_E,@object
	.size		_ZN40_INTERNAL_11956490_4_k_cu_5f549dd6_106954cute1_E,(_ZN40_INTERNAL_11956490_4_k_cu_5f549dd6_106954cuda3std3__45__cpo6cbeginE - _ZN40_INTERNAL_11956490_4_k_cu_5f549dd6_106954cute1_E)
_ZN40_INTERNAL_11956490_4_k_cu_5f549dd6_106954cute1_E:
	.zero		1
	.type		_ZN40_INTERNAL_11956490_4_k_cu_5f549dd6_106954cuda3std3__45__cpo6cbeginE,@object
	.size		_ZN40_INTERNAL_11956490_4_k_cu_5f549dd6_106954cuda3std3__45__cpo6cbeginE,(_ZN40_INTERNAL_11956490_4_k_cu_5f549dd6_106954cuda3std3__48in_placeE - _ZN40_INTERNAL_11956490_4_k_cu_5f549dd6_106954cuda3std3__45__cpo6cbeginE)
_ZN40_INTERNAL_11956490_4_k_cu_5f549dd6_106954cuda3std3__45__cpo6cbeginE:
	.zero		1
	.type		_ZN40_INTERNAL_11956490_4_k_cu_5f549dd6_106954cuda3std3__48in_placeE,@object
	.size		_ZN40_INTERNAL_11956490_4_k_cu_5f549dd6_106954cuda3std3__48in_placeE,(_ZN40_INTERNAL_11956490_4_k_cu_5f549dd6_106954cuda3std6ranges3__45__cpo9iter_moveE - _ZN40_INTERNAL_11956490_4_k_cu_5f549dd6_106954cuda3std3__48in_placeE)
_ZN40_INTERNAL_11956490_4_k_cu_5f549dd6_106954cuda3std3__48in_placeE:
	.zero		1
	.type		_ZN40_INTERNAL_11956490_4_k_cu_5f549dd6_106954cuda3std6ranges3__45__cpo9iter_moveE,@object
	.size		_ZN40_INTERNAL_11956490_4_k_cu_5f549dd6_106954cuda3std6ranges3__45__cpo9iter_moveE,(_ZN40_INTERNAL_11956490_4_k_cu_5f549dd6_106954cuda3std3__45__cpo5beginE - _ZN40_INTERNAL_11956490_4_k_cu_5f549dd6_106954cuda3std6ranges3__45__cpo9iter_moveE)
_ZN40_INTERNAL_11956490_4_k_cu_5f549dd6_106954cuda3std6ranges3__45__cpo9iter_moveE:
	.zero		1
	.type		_ZN40_INTERNAL_11956490_4_k_cu_5f549dd6_106954cuda3std3__45__cpo5beginE,@object
	.size		_ZN40_INTERNAL_11956490_4_k_cu_5f549dd6_106954cuda3std3__45__cpo5beginE,(_ZN40_INTERNAL_11956490_4_k_cu_5f549dd6_106954cuda3std3__442_GLOBAL__N__11956490_4_k_cu_5f549dd6_106956ignoreE - _ZN40_INTERNAL_11956490_4_k_cu_5f549dd6_106954cuda3std3__45__cpo5beginE)
_ZN40_INTERNAL_11956490_4_k_cu_5f549dd6_106954cuda3std3__45__cpo5beginE:
	.zero		1
	.type		_ZN40_INTERNAL_11956490_4_k_cu_5f549dd6_106954cuda3std3__442_GLOBAL__N__11956490_4_k_cu_5f549dd6_106956ignoreE,@object
	.size		_ZN40_INTERNAL_11956490_4_k_cu_5f549dd6_106954cuda3std3__442_GLOBAL__N__11956490_4_k_cu_5f549dd6_106956ignoreE,(_ZN40_INTERNAL_11956490_4_k_cu_5f549dd6_106954cute7productE - _ZN40_INTERNAL_11956490_4_k_cu_5f549dd6_106954cuda3std3__442_GLOBAL__N__11956490_4_k_cu_5f549dd6_106956ignoreE)
_ZN40_INTERNAL_11956490_4_k_cu_5f549dd6_106954cuda3std3__442_GLOBAL__N__11956490_4_k_cu_5f549dd6_106956ignoreE:
	.zero		1
	.type		_ZN40_INTERNAL_11956490_4_k_cu_5f549dd6_106954cute7productE,@object
	.size		_ZN40_INTERNAL_11956490_4_k_cu_5f549dd6_106954cute7productE,(_ZN40_INTERNAL_11956490_4_k_cu_5f549dd6_106954cuda3std3__45__cpo3endE - _ZN40_INTERNAL_11956490_4_k_cu_5f549dd6_106954cute7productE)
_ZN40_INTERNAL_11956490_4_k_cu_5f549dd6_106954cute7productE:
	.zero		1
	.type		_ZN40_INTERNAL_11956490_4_k_cu_5f549dd6_106954cuda3std3__45__cpo3endE,@object
	.size		_ZN40_INTERNAL_11956490_4_k_cu_5f549dd6_106954cuda3std3__45__cpo3endE,(_ZN40_INTERNAL_11956490_4_k_cu_5f549dd6_106954cuda3std3__419piecewise_constructE - _ZN40_INTERNAL_11956490_4_k_cu_5f549dd6_106954cuda3std3__45__cpo3endE)
_ZN40_INTERNAL_11956490_4_k_cu_5f549dd6_106954cuda3std3__45__cpo3endE:
	.zero		1
	.type		_ZN40_INTERNAL_11956490_4_k_cu_5f549dd6_106954cuda3std3__419piecewise_constructE,@object
	.size		_ZN40_INTERNAL_11956490_4_k_cu_5f549dd6_106954cuda3std3__419piecewise_constructE,(_ZN40_INTERNAL_11956490_4_k_cu_5f549dd6_106954cuda3std3__45__cpo4cendE - _ZN40_INTERNAL_11956490_4_k_cu_5f549dd6_106954cuda3std3__419piecewise_constructE)
_ZN40_INTERNAL_11956490_4_k_cu_5f549dd6_106954cuda3std3__419piecewise_constructE:
	.zero		1
	.type		_ZN40_INTERNAL_11956490_4_k_cu_5f549dd6_106954cuda3std3__45__cpo4cendE,@object
	.size		_ZN40_INTERNAL_11956490_4_k_cu_5f549dd6_106954cuda3std3__45__cpo4cendE,(_ZN40_INTERNAL_11956490_4_k_cu_5f549dd6_106954cuda3std6ranges3__45__cpo4swapE - _ZN40_INTERNAL_11956490_4_k_cu_5f549dd6_106954cuda3std3__45__cpo4cendE)
_ZN40_INTERNAL_11956490_4_k_cu_5f549dd6_106954cuda3std3__45__cpo4cendE:
	.zero		1
	.type		_ZN40_INTERNAL_11956490_4_k_cu_5f549dd6_106954cuda3std6ranges3__45__cpo4swapE,@object
	.size		_ZN40_INTERNAL_11956490_4_k_cu_5f549dd6_106954cuda3std6ranges3__45__cpo4swapE,(.L_10 - _ZN40_INTERNAL_11956490_4_k_cu_5f549dd6_106954cuda3std6ranges3__45__cpo4swapE)
_ZN40_INTERNAL_11956490_4_k_cu_5f549dd6_106954cuda3std6ranges3__45__cpo4swapE:
	.zero		1
.L_10:


//--------------------- .nv.constant0._ZN7cutlass13device_kernelINS_4gemm6kernel13GemmUniversalIN4cute5tupleIJiiiiEEENS1_10collective13CollectiveMmaINS1_35MainloopSm100TmaUmmaWarpSpecializedILi4ELi2ELi4ENS5_IJNS4_1CILi1EEENSA_ILi2EEESB_EEEEENS5_IJNSA_ILi64EEESF_SF_EEENS_10tfloat32_tENS5_IJlSB_lEEESH_SI_NS4_8TiledMMAINS4_8MMA_AtomIJNS4_17SM100_MMA_TF32_SSISH_SH_fLi64ELi64ELNS4_4UMMA5MajorE0ELSN_0ELNSM_7ScaleInE0ELSO_0EEEEEENS4_6LayoutINS5_IJSB_SB_SB_EEENS5_IJNSA_ILi0EEEST_ST_EEEEENS5_IJNS4_10UnderscoreESW_SW_EEEEENS4_23SM90_TMA_LOAD_MULTICASTENS4_14ComposedLayoutINS4_7SwizzleILi3ELi4ELi3EEENS4_18smem_ptr_flag_bitsILi32EEENSR_INS5_IJNSA_ILi8EEENSA_ILi32EEEEEENS5_IJS16_SB_EEEEEEEvNS4_8identityENS4_13SM90_TMA_LOADES1A_vS1B_EENS_8epilogue10collective18CollectiveEpilogueINS1E_23Sm100TmaWarpSpecializedILi3ELi2ELi16ELb1ELb0EEEJSG_NS5_IJNSR_ISF_SB_EENSR_IS16_SB_EEEEESH_SI_SH_SI_NS1E_6fusion15FusionCallbacksIS1I_NS1M_17LinearCombinationISH_fSH_fLNS_15FloatRoundStyleE2EEESG_S1L_JEEENS4_5SM1004TMEM4LOAD26SM100_TMEM_LOAD_16dp128b8xES1C_S1A_NS4_17SM75_U32x4_LDSM_NENS4_14SM90_TMA_STOREES1A_NS4_17SM90_U32x4_STSM_NENS4_39AutoVectorizingCopyWithAssumedAlignmentILi128EEEEEEvvEEEEvNT_6ParamsE --------------------------
	.section	.nv.constant0._ZN7cutlass13device_kernelINS_4gemm6kernel13GemmUniversalIN4cute5tupleIJiiiiEEENS1_10collective13CollectiveMmaINS1_35MainloopSm100TmaUmmaWarpSpecializedILi4ELi2ELi4ENS5_IJNS4_1CILi1EEENSA_ILi2EEESB_EEEEENS5_IJNSA_ILi64EEESF_SF_EEENS_10tfloat32_tENS5_IJlSB_lEEESH_SI_NS4_8TiledMMAINS4_8MMA_AtomIJNS4_17SM100_MMA_TF32_SSISH_SH_fLi64ELi64ELNS4_4UMMA5MajorE0ELSN_0ELNSM_7ScaleInE0ELSO_0EEEEEENS4_6LayoutINS5_IJSB_SB_SB_EEENS5_IJNSA_ILi0EEEST_ST_EEEEENS5_IJNS4_10UnderscoreESW_SW_EEEEENS4_23SM90_TMA_LOAD_MULTICASTENS4_14ComposedLayoutINS4_7SwizzleILi3ELi4ELi3EEENS4_18smem_ptr_flag_bitsILi32EEENSR_INS5_IJNSA_ILi8EEENSA_ILi32EEEEEENS5_IJS16_SB_EEEEEEEvNS4_8identityENS4_13SM90_TMA_LOADES1A_vS1B_EENS_8epilogue10collective18CollectiveEpilogueINS1E_23Sm100TmaWarpSpecializedILi3ELi2ELi16ELb1ELb0EEEJSG_NS5_IJNSR_ISF_SB_EENSR_IS16_SB_EEEEESH_SI_SH_SI_NS1E_6fusion15FusionCallbacksIS1I_NS1M_17LinearCombinationISH_fSH_fLNS_15FloatRoundStyleE2EEESG_S1L_JEEENS4_5SM1004TMEM4LOAD26SM100_TMEM_LOAD_16dp128b8xES1C_S1A_NS4_17SM75_U32x4_LDSM_NENS4_14SM90_TMA_STOREES1A_NS4_17SM90_U32x4_STSM_NENS4_39AutoVectorizingCopyWithAssumedAlignmentILi128EEEEEEvvEEEEvNT_6ParamsE,"a",@progbits
	.sectionflags	@""
	.align	4
.nv.constant0._ZN7cutlass13device_kernelINS_4gemm6kernel13GemmUniversalIN4cute5tupleIJiiiiEEENS1_10collective13CollectiveMmaINS1_35MainloopSm100TmaUmmaWarpSpecializedILi4ELi2ELi4ENS5_IJNS4_1CILi1EEENSA_ILi2EEESB_EEEEENS5_IJNSA_ILi64EEESF_SF_EEENS_10tfloat32_tENS5_IJlSB_lEEESH_SI_NS4_8TiledMMAINS4_8MMA_AtomIJNS4_17SM100_MMA_TF32_SSISH_SH_fLi64ELi64ELNS4_4UMMA5MajorE0ELSN_0ELNSM_7ScaleInE0ELSO_0EEEEEENS4_6LayoutINS5_IJSB_SB_SB_EEENS5_IJNSA_ILi0EEEST_ST_EEEEENS5_IJNS4_10UnderscoreESW_SW_EEEEENS4_23SM90_TMA_LOAD_MULTICASTENS4_14ComposedLayoutINS4_7SwizzleILi3ELi4ELi3EEENS4_18smem_ptr_flag_bitsILi32EEENSR_INS5_IJNSA_ILi8EEENSA_ILi32EEEEEENS5_IJS16_SB_EEEEEEEvNS4_8identityENS4_13SM90_TMA_LOADES1A_vS1B_EENS_8epilogue10collective18CollectiveEpilogueINS1E_23Sm100TmaWarpSpecializedILi3ELi2ELi16ELb1ELb0EEEJSG_NS5_IJNSR_ISF_SB_EENSR_IS16_SB_EEEEESH_SI_SH_SI_NS1E_6fusion15FusionCallbacksIS1I_NS1M_17LinearCombinationISH_fSH_fLNS_15FloatRoundStyleE2EEESG_S1L_JEEENS4_5SM1004TMEM4LOAD26SM100_TMEM_LOAD_16dp128b8xES1C_S1A_NS4_17SM75_U32x4_LDSM_NENS4_14SM90_TMA_STOREES1A_NS4_17SM90_U32x4_STSM_NENS4_39AutoVectorizingCopyWithAssumedAlignmentILi128EEEEEEvvEEEEvNT_6ParamsE:
	.zero		2944


//--------------------- SYMBOLS --------------------------

	.type		.nv.reservedSmem.offset0,@object
	.size		.nv.reservedSmem.offset0,0x4
	.type		.nv.reservedSmem.cap,@object
	.size		.nv.reservedSmem.cap,0x4
	.type		__assertfail,@function
